	.target	sm_90a

	.elftype	@"ET_EXEC"


//--------------------- .note.nv.tkinfo           --------------------------
	.section	.note.nv.tkinfo,"",@"SHT_NOTE"
	.sectionflags	@"SHF_NOTE_NV_TKINFO"
	.tkinfo
        /*0018*/ 	.word	0x00000002
        /*0030*/ 	.string	""
        /*0030*/ 	.string	"ptxas"
        /*0030*/ 	.string	"Cuda compilation tools, release 13.0, V13.0.88"
        /*0030*/ 	.string	"Build cuda_13.0.r13.0/compiler.36424714_0"
        /*0030*/ 	.string	"-arch sm_90a -m 64 "



//--------------------- .note.nv.cuinfo           --------------------------
	.section	.note.nv.cuinfo,"",@"SHT_NOTE"
	.sectionflags	@"SHF_NOTE_NV_CUINFO"
        /*0018*/ 	.short	0x0002
        /*001a*/ 	.short	0x005a
        /*001c*/ 	.short	0x0082
	.zero		2


//--------------------- .nv.info                  --------------------------
	.section	.nv.info,"",@"SHT_CUDA_INFO"
	.align	4


	//----- nvinfo : EIATTR_REGCOUNT
	.align		4
        /*0000*/ 	.byte	0x04, 0x2f
        /*0002*/ 	.short	(.L_15 - .L_14)
	.align		4
.L_14:
        /*0004*/ 	.word	index@(_ZN7cutlass13device_kernelINS_4gemm6kernel13GemmUniversalIN4cute5tupleIJiiiiEEENS1_10collective13CollectiveMmaINS1_34MainloopSm90TmaGmmaWarpSpecializedILi4ENS5_IJNS4_1CILi2EEESB_NSA_ILi1EEEEEENS1_35KernelTmaWarpSpecializedCooperativeEEENS5_IJNSA_ILi256EEENSA_ILi128EEENSA_ILi64EEEEEENS_10bfloat16_tENS5_IJlSC_lEEESK_SL_NS4_8TiledMMAINS4_8MMA_AtomIJNS4_4SM904GMMA28MMA_64x128x16_F32BF16BF16_SSILNSP_5MajorE0ELSR_0ELNSP_7ScaleInE1ELSS_1EEEEEENS4_6LayoutINS5_IJSB_SC_SC_EEENS5_IJSC_NSA_ILi0EEESX_EEEEENS5_IJNS4_10UnderscoreES10_S10_EEEEENS4_23SM90_TMA_LOAD_MULTICASTENS4_14ComposedLayoutINS4_7SwizzleILi3ELi4ELi3EEENS4_18smem_ptr_flag_bitsILi16EEENSV_INS5_IJNSA_ILi8EEESI_EEENS5_IJSI_SC_EEEEEEEvNS4_8identityES13_S1D_vS1E_EENS_8epilogue10collective6detail29Sm90TmaWarpSpecializedAdapterINS1H_15DefaultEpilogueISK_SL_SL_NS1G_6thread17LinearCombinationISK_Li1EffLNS1L_9ScaleType4KindE0ELNS_15FloatRoundStyleE2ESK_EENS1_15EpilogueDefaultEEEEEvvEEEEvNT_6ParamsE)
        /*0008*/ 	.word	0x000000a8


	//----- nvinfo : EIATTR_FRAME_SIZE
	.align		4
.L_15:
        /*000c*/ 	.byte	0x04, 0x11
        /*000e*/ 	.short	(.L_17 - .L_16)
	.align		4
.L_16:
        /*0010*/ 	.word	index@(_ZN7cutlass13device_kernelINS_4gemm6kernel13GemmUniversalIN4cute5tupleIJiiiiEEENS1_10collective13CollectiveMmaINS1_34MainloopSm90TmaGmmaWarpSpecializedILi4ENS5_IJNS4_1CILi2EEESB_NSA_ILi1EEEEEENS1_35KernelTmaWarpSpecializedCooperativeEEENS5_IJNSA_ILi256EEENSA_ILi128EEENSA_ILi64EEEEEENS_10bfloat16_tENS5_IJlSC_lEEESK_SL_NS4_8TiledMMAINS4_8MMA_AtomIJNS4_4SM904GMMA28MMA_64x128x16_F32BF16BF16_SSILNSP_5MajorE0ELSR_0ELNSP_7ScaleInE1ELSS_1EEEEEENS4_6LayoutINS5_IJSB_SC_SC_EEENS5_IJSC_NSA_ILi0EEESX_EEEEENS5_IJNS4_10UnderscoreES10_S10_EEEEENS4_23SM90_TMA_LOAD_MULTICASTENS4_14ComposedLayoutINS4_7SwizzleILi3ELi4ELi3EEENS4_18smem_ptr_flag_bitsILi16EEENSV_INS5_IJNSA_ILi8EEESI_EEENS5_IJSI_SC_EEEEEEEvNS4_8identityES13_S1D_vS1E_EENS_8epilogue10collective6detail29Sm90TmaWarpSpecializedAdapterINS1H_15DefaultEpilogueISK_SL_SL_NS1G_6thread17LinearCombinationISK_Li1EffLNS1L_9ScaleType4KindE0ELNS_15FloatRoundStyleE2ESK_EENS1_15EpilogueDefaultEEEEEvvEEEEvNT_6ParamsE)
        /*0014*/ 	.word	0x00000000


	//----- nvinfo : EIATTR_MIN_STACK_SIZE
	.align		4
.L_17:
        /*0018*/ 	.byte	0x04, 0x12
        /*001a*/ 	.short	(.L_19 - .L_18)
	.align		4
.L_18:
        /*001c*/ 	.word	index@(_ZN7cutlass13device_kernelINS_4gemm6kernel13GemmUniversalIN4cute5tupleIJiiiiEEENS1_10collective13CollectiveMmaINS1_34MainloopSm90TmaGmmaWarpSpecializedILi4ENS5_IJNS4_1CILi2EEESB_NSA_ILi1EEEEEENS1_35KernelTmaWarpSpecializedCooperativeEEENS5_IJNSA_ILi256EEENSA_ILi128EEENSA_ILi64EEEEEENS_10bfloat16_tENS5_IJlSC_lEEESK_SL_NS4_8TiledMMAINS4_8MMA_AtomIJNS4_4SM904GMMA28MMA_64x128x16_F32BF16BF16_SSILNSP_5MajorE0ELSR_0ELNSP_7ScaleInE1ELSS_1EEEEEENS4_6LayoutINS5_IJSB_SC_SC_EEENS5_IJSC_NSA_ILi0EEESX_EEEEENS5_IJNS4_10UnderscoreES10_S10_EEEEENS4_23SM90_TMA_LOAD_MULTICASTENS4_14ComposedLayoutINS4_7SwizzleILi3ELi4ELi3EEENS4_18smem_ptr_flag_bitsILi16EEENSV_INS5_IJNSA_ILi8EEESI_EEENS5_IJSI_SC_EEEEEEEvNS4_8identityES13_S1D_vS1E_EENS_8epilogue10collective6detail29Sm90TmaWarpSpecializedAdapterINS1H_15DefaultEpilogueISK_SL_SL_NS1G_6thread17LinearCombinationISK_Li1EffLNS1L_9ScaleType4KindE0ELNS_15FloatRoundStyleE2ESK_EENS1_15EpilogueDefaultEEEEEvvEEEEvNT_6ParamsE)
        /*0020*/ 	.word	0x00000000
.L_19:


//--------------------- .nv.compat                --------------------------
	.section	.nv.compat,"",@"SHT_CUDA_COMPAT_INFO"
	.align	4
        /*0000*/ 	.byte	0x02, 0x09, 0x01, 0x00, 0x02, 0x02, 0x04, 0x00, 0x02, 0x05, 0x05, 0x00, 0x03, 0x07, 0x01, 0x01
        /*0010*/ 	.byte	0x02, 0x03, 0x01, 0x00, 0x02, 0x06, 0x01, 0x00, 0x04, 0x0b, 0x08, 0x00, 0x00, 0x00, 0x00, 0x00
        /*0020*/ 	.byte	0x00, 0x00, 0x00, 0x00


//--------------------- .nv.info._ZN7cutlass13device_kernelINS_4gemm6kernel13GemmUniversalIN4cute5tupleIJiiiiEEENS1_10collective13CollectiveMmaINS1_34MainloopSm90TmaGmmaWarpSpecializedILi4ENS5_IJNS4_1CILi2EEESB_NSA_ILi1EEEEEENS1_35KernelTmaWarpSpecializedCooperativeEEENS5_IJNSA_ILi256EEENSA_ILi128EEENSA_ILi64EEEEEENS_10bfloat16_tENS5_IJlSC_lEEESK_SL_NS4_8TiledMMAINS4_8MMA_AtomIJNS4_4SM904GMMA28MMA_64x128x16_F32BF16BF16_SSILNSP_5MajorE0ELSR_0ELNSP_7ScaleInE1ELSS_1EEEEEENS4_6LayoutINS5_IJSB_SC_SC_EEENS5_IJSC_NSA_ILi0EEESX_EEEEENS5_IJNS4_10UnderscoreES10_S10_EEEEENS4_23SM90_TMA_LOAD_MULTICASTENS4_14ComposedLayoutINS4_7SwizzleILi3ELi4ELi3EEENS4_18smem_ptr_flag_bitsILi16EEENSV_INS5_IJNSA_ILi8EEESI_EEENS5_IJSI_SC_EEEEEEEvNS4_8identityES13_S1D_vS1E_EENS_8epilogue10collective6detail29Sm90TmaWarpSpecializedAdapterINS1H_15DefaultEpilogueISK_SL_SL_NS1G_6thread17LinearCombinationISK_Li1EffLNS1L_9ScaleType4KindE0ELNS_15FloatRoundStyleE2ESK_EENS1_15EpilogueDefaultEEEEEvvEEEEvNT_6ParamsE --------------------------
	.section	.nv.info._ZN7cutlass13device_kernelINS_4gemm6kernel13GemmUniversalIN4cute5tupleIJiiiiEEENS1_10collective13CollectiveMmaINS1_34MainloopSm90TmaGmmaWarpSpecializedILi4ENS5_IJNS4_1CILi2EEESB_NSA_ILi1EEEEEENS1_35KernelTmaWarpSpecializedCooperativeEEENS5_IJNSA_ILi256EEENSA_ILi128EEENSA_ILi64EEEEEENS_10bfloat16_tENS5_IJlSC_lEEESK_SL_NS4_8TiledMMAINS4_8MMA_AtomIJNS4_4SM904GMMA28MMA_64x128x16_F32BF16BF16_SSILNSP_5MajorE0ELSR_0ELNSP_7ScaleInE1ELSS_1EEEEEENS4_6LayoutINS5_IJSB_SC_SC_EEENS5_IJSC_NSA_ILi0EEESX_EEEEENS5_IJNS4_10UnderscoreES10_S10_EEEEENS4_23SM90_TMA_LOAD_MULTICASTENS4_14ComposedLayoutINS4_7SwizzleILi3ELi4ELi3EEENS4_18smem_ptr_flag_bitsILi16EEENSV_INS5_IJNSA_ILi8EEESI_EEENS5_IJSI_SC_EEEEEEEvNS4_8identityES13_S1D_vS1E_EENS_8epilogue10collective6detail29Sm90TmaWarpSpecializedAdapterINS1H_15DefaultEpilogueISK_SL_SL_NS1G_6thread17LinearCombinationISK_Li1EffLNS1L_9ScaleType4KindE0ELNS_15FloatRoundStyleE2ESK_EENS1_15EpilogueDefaultEEEEEvvEEEEvNT_6ParamsE,"",@"SHT_CUDA_INFO"
	.sectionflags	@""
	.align	4


	//----- nvinfo : EIATTR_CUDA_API_VERSION
	.align		4
        /*0000*/ 	.byte	0x04, 0x37
        /*0002*/ 	.short	(.L_21 - .L_20)
.L_20:
        /*0004*/ 	.word	0x00000082


	//----- nvinfo : EIATTR_KPARAM_INFO
	.align		4
.L_21:
        /*0008*/ 	.byte	0x04, 0x17
        /*000a*/ 	.short	(.L_23 - .L_22)
.L_22:
        /*000c*/ 	.word	0x00000000
        /*0010*/ 	.short	0x0000
        /*0012*/ 	.short	0x0070
        /*0014*/ 	.byte	0x00, 0xf0, 0x01, 0x10


	//----- nvinfo : EIATTR_SPARSE_MMA_MASK
	.align		4
.L_23:
        /*0018*/ 	.byte	0x03, 0x50
        /*001a*/ 	.short	0x0000


	//----- nvinfo : EIATTR_MAXREG_COUNT
	.align		4
        /*001c*/ 	.byte	0x03, 0x1b
        /*001e*/ 	.short	0x00a8


	//----- nvinfo : EIATTR_NUM_BARRIERS
	.align		4
        /*0020*/ 	.byte	0x02, 0x4c
        /*0022*/ 	.byte	0x01
	.zero		1


	//----- nvinfo : EIATTR_EXTERNS
	.align		4
        /*0024*/ 	.byte	0x04, 0x0f
        /*0026*/ 	.short	(.L_25 - .L_24)


	//   ....[0]....
	.align		4
.L_24:
        /*0028*/ 	.word	index@(__assertfail)


	//----- nvinfo : EIATTR_MERCURY_ISA_VERSION
	.align		4
.L_25:
        /*002c*/ 	.byte	0x03, 0x5f
        /*002e*/ 	.short	0x0101


	//----- nvinfo : EIATTR_INT_WARP_WIDE_INSTR_OFFSETS
	.align		4
        /*0030*/ 	.byte	0x04, 0x31
        /*0032*/ 	.short	(.L_27 - .L_26)


	//   ....[0]....
.L_26:
        /*0034*/ 	.word	0x00000480


	//   ....[1]....
        /*0038*/ 	.word	0x000004b0


	//   ....[2]....
        /*003c*/ 	.word	0x00000670


	//   ....[3]....
        /*0040*/ 	.word	0x00001f50


	//----- nvinfo : EIATTR_COOP_GROUP_MASK_REGIDS
	.align		4
.L_27:
        /*0044*/ 	.byte	0x04, 0x29
        /*0046*/ 	.short	(.L_29 - .L_28)


	//   ....[0]....
.L_28:
        /*0048*/ 	.word	0xffffffff


	//   ....[1]....
        /*004c*/ 	.word	0xffffffff


	//   ....[2]....
        /*0050*/ 	.word	0xffffffff


	//   ....[3]....
        /*0054*/ 	.word	0xffffffff


	//   ....[4]....
        /*0058*/ 	.word	0xffffffff


	//   ....[5]....
        /*005c*/ 	.word	0xffffffff


	//----- nvinfo : EIATTR_COOP_GROUP_INSTR_OFFSETS
	.align		4
.L_29:
        /*0060*/ 	.byte	0x04, 0x28
        /*0062*/ 	.short	(.L_31 - .L_30)


	//   ....[0]....
.L_30:
        /*0064*/ 	.word	0x00000060


	//   ....[1]....
        /*0068*/ 	.word	0x00000070


	//   ....[2]....
        /*006c*/ 	.word	0x00000130


	//   ....[3]....
        /*0070*/ 	.word	0x000002d0


	//   ....[4]....
        /*0074*/ 	.word	0x000007f0


	//   ....[5]....
        /*0078*/ 	.word	0x00001240


	//----- nvinfo : EIATTR_REG_RECONFIG
	.align		4
.L_31:
        /*007c*/ 	.byte	0x01, 0x54
	.zero		2


	//----- nvinfo : EIATTR_SYSCALL_OFFSETS
	.align		4
        /*0080*/ 	.byte	0x04, 0x46
        /*0082*/ 	.short	(.L_33 - .L_32)


	//   ....[0]....
.L_32:
        /*0084*/ 	.word	0x00001400


	//----- nvinfo : EIATTR_MBARRIER_INSTR_OFFSETS
	.align		4
.L_33:
        /*0088*/ 	.byte	0x04, 0x39
        /*008a*/ 	.short	(.L_35 - .L_34)


	//   ....[0]....
.L_34:
        /*008c*/ 	.word	0x00000230
        /*0090*/ 	.word	0x000000ff
        /*0094*/ 	.word	0x00000000
        /*0098*/ 	.short	0x0100
        /*009a*/ 	.byte	0x08
	.zero		1


	//   ....[1]....
        /*009c*/ 	.word	0x00000240
        /*00a0*/ 	.word	0x000000ff
        /*00a4*/ 	.word	0x00000020
        /*00a8*/ 	.short	0x0100
        /*00aa*/ 	.byte	0x08
	.zero		1


	//   ....[2]....
        /*00ac*/ 	.word	0x00000250
        /*00b0*/ 	.word	0x000000ff
        /*00b4*/ 	.word	0x00000008
        /*00b8*/ 	.short	0x0100
        /*00ba*/ 	.byte	0x08
	.zero		1


	//   ....[3]....
        /*00bc*/ 	.word	0x00000260
        /*00c0*/ 	.word	0x000000ff
        /*00c4*/ 	.word	0x00000028
        /*00c8*/ 	.short	0x0100
        /*00ca*/ 	.byte	0x08
	.zero		1


	//   ....[4]....
        /*00cc*/ 	.word	0x00000270
        /*00d0*/ 	.word	0x000000ff
        /*00d4*/ 	.word	0x00000010
        /*00d8*/ 	.short	0x0100
        /*00da*/ 	.byte	0x08
	.zero		1


	//   ....[5]....
        /*00dc*/ 	.word	0x00000280
        /*00e0*/ 	.word	0x000000ff
        /*00e4*/ 	.word	0x00000030
        /*00e8*/ 	.short	0x0100
        /*00ea*/ 	.byte	0x08
	.zero		1


	//   ....[6]....
        /*00ec*/ 	.word	0x00000290
        /*00f0*/ 	.word	0x000000ff
        /*00f4*/ 	.word	0x00000018
        /*00f8*/ 	.short	0x0100
        /*00fa*/ 	.byte	0x08
	.zero		1


	//   ....[7]....
        /*00fc*/ 	.word	0x000002a0
        /*0100*/ 	.word	0x000000ff
        /*0104*/ 	.word	0x00000038
        /*0108*/ 	.short	0x0100
        /*010a*/ 	.byte	0x08
	.zero		1


	//   ....[8]....
        /*010c*/ 	.word	0x000006f0
        /*0110*/ 	.word	0x000000ff
        /*0114*/ 	.word	0x00000050
        /*0118*/ 	.short	0x0100
        /*011a*/ 	.byte	0x06
	.zero		1


	//   ....[9]....
        /*011c*/ 	.word	0x00000780
        /*0120*/ 	.word	0x000000ff
        /*0124*/ 	.word	0x00000058
        /*0128*/ 	.short	0x0100
        /*012a*/ 	.byte	0x06
	.zero		1


	//   ....[10]....
        /*012c*/ 	.word	0x000014c0
        /*0130*/ 	.word	0x00000003
        /*0134*/ 	.word	0x00000000
        /*0138*/ 	.short	0x010a
        /*013a*/ 	.byte	0x3f
	.zero		1


	//   ....[11]....
        /*013c*/ 	.word	0x00001500
        /*0140*/ 	.word	0x00000003
        /*0144*/ 	.word	0x00000000
        /*0148*/ 	.short	0x010a
        /*014a*/ 	.byte	0x3f
	.zero		1


	//   ....[12]....
        /*014c*/ 	.word	0x00001a10
        /*0150*/ 	.word	0x00000005
        /*0154*/ 	.word	0x00000000
        /*0158*/ 	.short	0x010a
        /*015a*/ 	.byte	0x3f
	.zero		1


	//   ....[13]....
        /*015c*/ 	.word	0x00001a50
        /*0160*/ 	.word	0x00000005
        /*0164*/ 	.word	0x00000000
        /*0168*/ 	.short	0x010a
        /*016a*/ 	.byte	0x3f
	.zero		1


	//   ....[14]....
        /*016c*/ 	.word	0x00001df0
        /*0170*/ 	.word	0x00000005
        /*0174*/ 	.word	0x00000000
        /*0178*/ 	.short	0x0101
        /*017a*/ 	.byte	0x3f
	.zero		1


	//   ....[15]....
        /*017c*/ 	.word	0x00001fd0
        /*0180*/ 	.word	0x00000003
        /*0184*/ 	.word	0x00000000
        /*0188*/ 	.short	0x0101
        /*018a*/ 	.byte	0x3f
	.zero		1


	//   ....[16]....
        /*018c*/ 	.word	0x0000b8e0
        /*0190*/ 	.word	0x00000016
        /*0194*/ 	.word	0x00000020
        /*0198*/ 	.short	0x010a
        /*019a*/ 	.byte	0x3f
	.zero		1


	//   ....[17]....
        /*019c*/ 	.word	0x0000bcc0
        /*01a0*/ 	.word	0x00000004
        /*01a4*/ 	.word	0x00000058
        /*01a8*/ 	.short	0x0101
        /*01aa*/ 	.byte	0x3f
	.zero		1


	//   ....[18]....
        /*01ac*/ 	.word	0x0000c3d0
        /*01b0*/ 	.word	0x00000005
        /*01b4*/ 	.word	0x00000000
        /*01b8*/ 	.short	0x010a
        /*01ba*/ 	.byte	0x3f
	.zero		1


	//   ....[19]....
        /*01bc*/ 	.word	0x0000c450
        /*01c0*/ 	.word	0x00000007
        /*01c4*/ 	.word	0x00000000
        /*01c8*/ 	.short	0x010a
        /*01ca*/ 	.byte	0x3f
	.zero		1


	//   ....[20]....
        /*01cc*/ 	.word	0x0000c4e0
        /*01d0*/ 	.word	0x00000006
        /*01d4*/ 	.word	0x00000000
        /*01d8*/ 	.short	0x010a
        /*01da*/ 	.byte	0x3f
	.zero		1


	//   ....[21]....
        /*01dc*/ 	.word	0x0000c570
        /*01e0*/ 	.word	0x00000003
        /*01e4*/ 	.word	0x00000000
        /*01e8*/ 	.short	0x010a
        /*01ea*/ 	.byte	0x3f
	.zero		1


	//   ....[22]....
        /*01ec*/ 	.word	0x0000c5d0
        /*01f0*/ 	.word	0x00000003
        /*01f4*/ 	.word	0x00000000
        /*01f8*/ 	.short	0x010a
        /*01fa*/ 	.byte	0x3f
	.zero		1


	//   ....[23]....
        /*01fc*/ 	.word	0x0000c620
        /*0200*/ 	.word	0x00000005
        /*0204*/ 	.word	0x00000000
        /*0208*/ 	.short	0x010a
        /*020a*/ 	.byte	0x3f
	.zero		1


	//   ....[24]....
        /*020c*/ 	.word	0x0000c6f0
        /*0210*/ 	.word	0x00000016
        /*0214*/ 	.word	0x00000020
        /*0218*/ 	.short	0x010a
        /*021a*/ 	.byte	0x3f
	.zero		1


	//   ....[25]....
        /*021c*/ 	.word	0x0000c7c0
        /*0220*/ 	.word	0x00000005
        /*0224*/ 	.word	0x00000000
        /*0228*/ 	.short	0x010a
        /*022a*/ 	.byte	0x3f
	.zero		1


	//   ....[26]....
        /*022c*/ 	.word	0x0000c810
        /*0230*/ 	.word	0x00000007
        /*0234*/ 	.word	0x00000000
        /*0238*/ 	.short	0x010a
        /*023a*/ 	.byte	0x3f
	.zero		1


	//   ....[27]....
        /*023c*/ 	.word	0x0000c860
        /*0240*/ 	.word	0x00000006
        /*0244*/ 	.word	0x00000000
        /*0248*/ 	.short	0x010a
        /*024a*/ 	.byte	0x3f
	.zero		1


	//----- nvinfo : EIATTR_NUM_MBARRIERS
	.align		4
.L_35:
        /*024c*/ 	.byte	0x03, 0x38
        /*024e*/ 	.short	0x000a


	//----- nvinfo : EIATTR_EXIT_INSTR_OFFSETS
	.align		4
        /*0250*/ 	.byte	0x04, 0x1c
        /*0252*/ 	.short	(.L_37 - .L_36)


	//   ....[0]....
.L_36:
        /*0254*/ 	.word	0x00000950


	//   ....[1]....
        /*0258*/ 	.word	0x00001170


	//   ....[2]....
        /*025c*/ 	.word	0x0000af10


	//   ....[3]....
        /*0260*/ 	.word	0x0000b470


	//   ....[4]....
        /*0264*/ 	.word	0x0000c5c0


	//----- nvinfo : EIATTR_MAX_THREADS
	.align		4
.L_37:
        /*0268*/ 	.byte	0x04, 0x05
        /*026a*/ 	.short	(.L_39 - .L_38)
.L_38:
        /*026c*/ 	.word	0x00000180
        /*0270*/ 	.word	0x00000001
        /*0274*/ 	.word	0x00000001


	//----- nvinfo : EIATTR_CRS_STACK_SIZE
	.align		4
.L_39:
        /*0278*/ 	.byte	0x04, 0x1e
        /*027a*/ 	.short	(.L_41 - .L_40)
.L_40:
        /*027c*/ 	.word	0x00000000


	//----- nvinfo : EIATTR_CBANK_PARAM_SIZE
	.align		4
.L_41:
        /*0280*/ 	.byte	0x03, 0x19
        /*0282*/ 	.short	0x0470


	//----- nvinfo : EIATTR_PARAM_CBANK
	.align		4
        /*0284*/ 	.byte	0x04, 0x0a
        /*0286*/ 	.short	(.L_43 - .L_42)
	.align		4
.L_42:
        /*0288*/ 	.word	index@(.nv.constant0._ZN7cutlass13device_kernelINS_4gemm6kernel13GemmUniversalIN4cute5tupleIJiiiiEEENS1_10collective13CollectiveMmaINS1_34MainloopSm90TmaGmmaWarpSpecializedILi4ENS5_IJNS4_1CILi2EEESB_NSA_ILi1EEEEEENS1_35KernelTmaWarpSpecializedCooperativeEEENS5_IJNSA_ILi256EEENSA_ILi128EEENSA_ILi64EEEEEENS_10bfloat16_tENS5_IJlSC_lEEESK_SL_NS4_8TiledMMAINS4_8MMA_AtomIJNS4_4SM904GMMA28MMA_64x128x16_F32BF16BF16_SSILNSP_5MajorE0ELSR_0ELNSP_7ScaleInE1ELSS_1EEEEEENS4_6LayoutINS5_IJSB_SC_SC_EEENS5_IJSC_NSA_ILi0EEESX_EEEEENS5_IJNS4_10UnderscoreES10_S10_EEEEENS4_23SM90_TMA_LOAD_MULTICASTENS4_14ComposedLayoutINS4_7SwizzleILi3ELi4ELi3EEENS4_18smem_ptr_flag_bitsILi16EEENSV_INS5_IJNSA_ILi8EEESI_EEENS5_IJSI_SC_EEEEEEEvNS4_8identityES13_S1D_vS1E_EENS_8epilogue10collective6detail29Sm90TmaWarpSpecializedAdapterINS1H_15DefaultEpilogueISK_SL_SL_NS1G_6thread17LinearCombinationISK_Li1EffLNS1L_9ScaleType4KindE0ELNS_15FloatRoundStyleE2ESK_EENS1_15EpilogueDefaultEEEEEvvEEEEvNT_6ParamsE)
        /*028c*/ 	.short	0x0210
        /*028e*/ 	.short	0x0470


	//----- nvinfo : EIATTR_SW_WAR
	.align		4
.L_43:
        /*0290*/ 	.byte	0x04, 0x36
        /*0292*/ 	.short	(.L_45 - .L_44)
.L_44:
        /*0294*/ 	.word	0x00000008
.L_45:


//--------------------- .nv.callgraph             --------------------------
	.section	.nv.callgraph,"",@"SHT_CUDA_CALLGRAPH"
	.align	4
	.sectionentsize	8
	.align		4
        /*0000*/ 	.word	0x00000000
	.align		4
        /*0004*/ 	.word	0xffffffff
	.align		4
        /*0008*/ 	.word	index@(_ZN7cutlass13device_kernelINS_4gemm6kernel13GemmUniversalIN4cute5tupleIJiiiiEEENS1_10collective13CollectiveMmaINS1_34MainloopSm90TmaGmmaWarpSpecializedILi4ENS5_IJNS4_1CILi2EEESB_NSA_ILi1EEEEEENS1_35KernelTmaWarpSpecializedCooperativeEEENS5_IJNSA_ILi256EEENSA_ILi128EEENSA_ILi64EEEEEENS_10bfloat16_tENS5_IJlSC_lEEESK_SL_NS4_8TiledMMAINS4_8MMA_AtomIJNS4_4SM904GMMA28MMA_64x128x16_F32BF16BF16_SSILNSP_5MajorE0ELSR_0ELNSP_7ScaleInE1ELSS_1EEEEEENS4_6LayoutINS5_IJSB_SC_SC_EEENS5_IJSC_NSA_ILi0EEESX_EEEEENS5_IJNS4_10UnderscoreES10_S10_EEEEENS4_23SM90_TMA_LOAD_MULTICASTENS4_14ComposedLayoutINS4_7SwizzleILi3ELi4ELi3EEENS4_18smem_ptr_flag_bitsILi16EEENSV_INS5_IJNSA_ILi8EEESI_EEENS5_IJSI_SC_EEEEEEEvNS4_8identityES13_S1D_vS1E_EENS_8epilogue10collective6detail29Sm90TmaWarpSpecializedAdapterINS1H_15DefaultEpilogueISK_SL_SL_NS1G_6thread17LinearCombinationISK_Li1EffLNS1L_9ScaleType4KindE0ELNS_15FloatRoundStyleE2ESK_EENS1_15EpilogueDefaultEEEEEvvEEEEvNT_6ParamsE)
	.align		4
        /*000c*/ 	.word	index@(__assertfail)
	.align		4
        /*0010*/ 	.word	0x00000000
	.align		4
        /*0014*/ 	.word	0xfffffffe
	.align		4
        /*0018*/ 	.word	0x00000000
	.align		4
        /*001c*/ 	.word	0xfffffffd
	.align		4
        /*0020*/ 	.word	0x00000000
	.align		4
        /*0024*/ 	.word	0xfffffffc


//--------------------- .nv.constant4             --------------------------
	.section	.nv.constant4,"a",@progbits
	.align	8
	.align		8
.nv.constant4:
        /*0000*/ 	.dword	__assertfail
	.align		8
        /*0008*/ 	.dword	__unnamed_1
	.align		8
        /*0010*/ 	.dword	_ZN39_INTERNAL_08fe2a57_4_k_cu_00cd91f0_37054cuda3std3__45__cpo5beginE
	.align		8
        /*0018*/ 	.dword	_ZN39_INTERNAL_08fe2a57_4_k_cu_00cd91f0_37054cuda3std3__45__cpo3endE
	.align		8
        /*0020*/ 	.dword	_ZN39_INTERNAL_08fe2a57_4_k_cu_00cd91f0_37054cuda3std3__45__cpo6cbeginE
	.align		8
        /*0028*/ 	.dword	_ZN39_INTERNAL_08fe2a57_4_k_cu_00cd91f0_37054cuda3std3__45__cpo4cendE
	.align		8
        /*0030*/ 	.dword	_ZN39_INTERNAL_08fe2a57_4_k_cu_00cd91f0_37054cuda3std3__441_GLOBAL__N__08fe2a57_4_k_cu_00cd91f0_37056ignoreE
	.align		8
        /*0038*/ 	.dword	_ZN39_INTERNAL_08fe2a57_4_k_cu_00cd91f0_37054cuda3std3__419piecewise_constructE
	.align		8
        /*0040*/ 	.dword	_ZN39_INTERNAL_08fe2a57_4_k_cu_00cd91f0_37054cuda3std3__48in_placeE
	.align		8
        /*0048*/ 	.dword	_ZN39_INTERNAL_08fe2a57_4_k_cu_00cd91f0_37054cuda3std6ranges3__45__cpo4swapE
	.align		8
        /*0050*/ 	.dword	_ZN39_INTERNAL_08fe2a57_4_k_cu_00cd91f0_37054cuda3std6ranges3__45__cpo9iter_moveE
	.align		8
        /*0058*/ 	.dword	_ZN39_INTERNAL_08fe2a57_4_k_cu_00cd91f0_37054cute7productE
	.align		8
        /*0060*/ 	.dword	_ZN39_INTERNAL_08fe2a57_4_k_cu_00cd91f0_37054cute1_E
	.align		8
        /*0068*/ 	.dword	$str$22
	.align		8
        /*0070*/ 	.dword	$str$23


//--------------------- .text._ZN7cutlass13device_kernelINS_4gemm6kernel13GemmUniversalIN4cute5tupleIJiiiiEEENS1_10collective13CollectiveMmaINS1_34MainloopSm90TmaGmmaWarpSpecializedILi4ENS5_IJNS4_1CILi2EEESB_NSA_ILi1EEEEEENS1_35KernelTmaWarpSpecializedCooperativeEEENS5_IJNSA_ILi256EEENSA_ILi128EEENSA_ILi64EEEEEENS_10bfloat16_tENS5_IJlSC_lEEESK_SL_NS4_8TiledMMAINS4_8MMA_AtomIJNS4_4SM904GMMA28MMA_64x128x16_F32BF16BF16_SSILNSP_5MajorE0ELSR_0ELNSP_7ScaleInE1ELSS_1EEEEEENS4_6LayoutINS5_IJSB_SC_SC_EEENS5_IJSC_NSA_ILi0EEESX_EEEEENS5_IJNS4_10UnderscoreES10_S10_EEEEENS4_23SM90_TMA_LOAD_MULTICASTENS4_14ComposedLayoutINS4_7SwizzleILi3ELi4ELi3EEENS4_18smem_ptr_flag_bitsILi16EEENSV_INS5_IJNSA_ILi8EEESI_EEENS5_IJSI_SC_EEEEEEEvNS4_8identityES13_S1D_vS1E_EENS_8epilogue10collective6detail29Sm90TmaWarpSpecializedAdapterINS1H_15DefaultEpilogueISK_SL_SL_NS1G_6thread17LinearCombinationISK_Li1EffLNS1L_9ScaleType4KindE0ELNS_15FloatRoundStyleE2ESK_EENS1_15EpilogueDefaultEEEEEvvEEEEvNT_6ParamsE --------------------------
	.section	.text._ZN7cutlass13device_kernelINS_4gemm6kernel13GemmUniversalIN4cute5tupleIJiiiiEEENS1_10collective13CollectiveMmaINS1_34MainloopSm90TmaGmmaWarpSpecializedILi4ENS5_IJNS4_1CILi2EEESB_NSA_ILi1EEEEEENS1_35KernelTmaWarpSpecializedCooperativeEEENS5_IJNSA_ILi256EEENSA_ILi128EEENSA_ILi64EEEEEENS_10bfloat16_tENS5_IJlSC_lEEESK_SL_NS4_8TiledMMAINS4_8MMA_AtomIJNS4_4SM904GMMA28MMA_64x128x16_F32BF16BF16_SSILNSP_5MajorE0ELSR_0ELNSP_7ScaleInE1ELSS_1EEEEEENS4_6LayoutINS5_IJSB_SC_SC_EEENS5_IJSC_NSA_ILi0EEESX_EEEEENS5_IJNS4_10UnderscoreES10_S10_EEEEENS4_23SM90_TMA_LOAD_MULTICASTENS4_14ComposedLayoutINS4_7SwizzleILi3ELi4ELi3EEENS4_18smem_ptr_flag_bitsILi16EEENSV_INS5_IJNSA_ILi8EEESI_EEENS5_IJSI_SC_EEEEEEEvNS4_8identityES13_S1D_vS1E_EENS_8epilogue10collective6detail29Sm90TmaWarpSpecializedAdapterINS1H_15DefaultEpilogueISK_SL_SL_NS1G_6thread17LinearCombinationISK_Li1EffLNS1L_9ScaleType4KindE0ELNS_15FloatRoundStyleE2ESK_EENS1_15EpilogueDefaultEEEEEvvEEEEvNT_6ParamsE,"ax",@progbits
	.align	128
.text._ZN7cutlass13device_kernelINS_4gemm6kernel13GemmUniversalIN4cute5tupleIJiiiiEEENS1_10collective13CollectiveMmaINS1_34MainloopSm90TmaGmmaWarpSpecializedILi4ENS5_IJNS4_1CILi2EEESB_NSA_ILi1EEEEEENS1_35KernelTmaWarpSpecializedCooperativeEEENS5_IJNSA_ILi256EEENSA_ILi128EEENSA_ILi64EEEEEENS_10bfloat16_tENS5_IJlSC_lEEESK_SL_NS4_8TiledMMAINS4_8MMA_AtomIJNS4_4SM904GMMA28MMA_64x128x16_F32BF16BF16_SSILNSP_5MajorE0ELSR_0ELNSP_7ScaleInE1ELSS_1EEEEEENS4_6LayoutINS5_IJSB_SC_SC_EEENS5_IJSC_NSA_ILi0EEESX_EEEEENS5_IJNS4_10UnderscoreES10_S10_EEEEENS4_23SM90_TMA_LOAD_MULTICASTENS4_14ComposedLayoutINS4_7SwizzleILi3ELi4ELi3EEENS4_18smem_ptr_flag_bitsILi16EEENSV_INS5_IJNSA_ILi8EEESI_EEENS5_IJSI_SC_EEEEEEEvNS4_8identityES13_S1D_vS1E_EENS_8epilogue10collective6detail29Sm90TmaWarpSpecializedAdapterINS1H_15DefaultEpilogueISK_SL_SL_NS1G_6thread17LinearCombinationISK_Li1EffLNS1L_9ScaleType4KindE0ELNS_15FloatRoundStyleE2ESK_EENS1_15EpilogueDefaultEEEEEvvEEEEvNT_6ParamsE:
        .type           _ZN7cutlass13device_kernelINS_4gemm6kernel13GemmUniversalIN4cute5tupleIJiiiiEEENS1_10collective13CollectiveMmaINS1_34MainloopSm90TmaGmmaWarpSpecializedILi4ENS5_IJNS4_1CILi2EEESB_NSA_ILi1EEEEEENS1_35KernelTmaWarpSpecializedCooperativeEEENS5_IJNSA_ILi256EEENSA_ILi128EEENSA_ILi64EEEEEENS_10bfloat16_tENS5_IJlSC_lEEESK_SL_NS4_8TiledMMAINS4_8MMA_AtomIJNS4_4SM904GMMA28MMA_64x128x16_F32BF16BF16_SSILNSP_5MajorE0ELSR_0ELNSP_7ScaleInE1ELSS_1EEEEEENS4_6LayoutINS5_IJSB_SC_SC_EEENS5_IJSC_NSA_ILi0EEESX_EEEEENS5_IJNS4_10UnderscoreES10_S10_EEEEENS4_23SM90_TMA_LOAD_MULTICASTENS4_14ComposedLayoutINS4_7SwizzleILi3ELi4ELi3EEENS4_18smem_ptr_flag_bitsILi16EEENSV_INS5_IJNSA_ILi8EEESI_EEENS5_IJSI_SC_EEEEEEEvNS4_8identityES13_S1D_vS1E_EENS_8epilogue10collective6detail29Sm90TmaWarpSpecializedAdapterINS1H_15DefaultEpilogueISK_SL_SL_NS1G_6thread17LinearCombinationISK_Li1EffLNS1L_9ScaleType4KindE0ELNS_15FloatRoundStyleE2ESK_EENS1_15EpilogueDefaultEEEEEvvEEEEvNT_6ParamsE,@function
        .size           _ZN7cutlass13device_kernelINS_4gemm6kernel13GemmUniversalIN4cute5tupleIJiiiiEEENS1_10collective13CollectiveMmaINS1_34MainloopSm90TmaGmmaWarpSpecializedILi4ENS5_IJNS4_1CILi2EEESB_NSA_ILi1EEEEEENS1_35KernelTmaWarpSpecializedCooperativeEEENS5_IJNSA_ILi256EEENSA_ILi128EEENSA_ILi64EEEEEENS_10bfloat16_tENS5_IJlSC_lEEESK_SL_NS4_8TiledMMAINS4_8MMA_AtomIJNS4_4SM904GMMA28MMA_64x128x16_F32BF16BF16_SSILNSP_5MajorE0ELSR_0ELNSP_7ScaleInE1ELSS_1EEEEEENS4_6LayoutINS5_IJSB_SC_SC_EEENS5_IJSC_NSA_ILi0EEESX_EEEEENS5_IJNS4_10UnderscoreES10_S10_EEEEENS4_23SM90_TMA_LOAD_MULTICASTENS4_14ComposedLayoutINS4_7SwizzleILi3ELi4ELi3EEENS4_18smem_ptr_flag_bitsILi16EEENSV_INS5_IJNSA_ILi8EEESI_EEENS5_IJSI_SC_EEEEEEEvNS4_8identityES13_S1D_vS1E_EENS_8epilogue10collective6detail29Sm90TmaWarpSpecializedAdapterINS1H_15DefaultEpilogueISK_SL_SL_NS1G_6thread17LinearCombinationISK_Li1EffLNS1L_9ScaleType4KindE0ELNS_15FloatRoundStyleE2ESK_EENS1_15EpilogueDefaultEEEEEvvEEEEvNT_6ParamsE,(.L_x_323 - _ZN7cutlass13device_kernelINS_4gemm6kernel13GemmUniversalIN4cute5tupleIJiiiiEEENS1_10collective13CollectiveMmaINS1_34MainloopSm90TmaGmmaWarpSpecializedILi4ENS5_IJNS4_1CILi2EEESB_NSA_ILi1EEEEEENS1_35KernelTmaWarpSpecializedCooperativeEEENS5_IJNSA_ILi256EEENSA_ILi128EEENSA_ILi64EEEEEENS_10bfloat16_tENS5_IJlSC_lEEESK_SL_NS4_8TiledMMAINS4_8MMA_AtomIJNS4_4SM904GMMA28MMA_64x128x16_F32BF16BF16_SSILNSP_5MajorE0ELSR_0ELNSP_7ScaleInE1ELSS_1EEEEEENS4_6LayoutINS5_IJSB_SC_SC_EEENS5_IJSC_NSA_ILi0EEESX_EEEEENS5_IJNS4_10UnderscoreES10_S10_EEEEENS4_23SM90_TMA_LOAD_MULTICASTENS4_14ComposedLayoutINS4_7SwizzleILi3ELi4ELi3EEENS4_18smem_ptr_flag_bitsILi16EEENSV_INS5_IJNSA_ILi8EEESI_EEENS5_IJSI_SC_EEEEEEEvNS4_8identityES13_S1D_vS1E_EENS_8epilogue10collective6detail29Sm90TmaWarpSpecializedAdapterINS1H_15DefaultEpilogueISK_SL_SL_NS1G_6thread17LinearCombinationISK_Li1EffLNS1L_9ScaleType4KindE0ELNS_15FloatRoundStyleE2ESK_EENS1_15EpilogueDefaultEEEEEvvEEEEvNT_6ParamsE)
        .other          _ZN7cutlass13device_kernelINS_4gemm6kernel13GemmUniversalIN4cute5tupleIJiiiiEEENS1_10collective13CollectiveMmaINS1_34MainloopSm90TmaGmmaWarpSpecializedILi4ENS5_IJNS4_1CILi2EEESB_NSA_ILi1EEEEEENS1_35KernelTmaWarpSpecializedCooperativeEEENS5_IJNSA_ILi256EEENSA_ILi128EEENSA_ILi64EEEEEENS_10bfloat16_tENS5_IJlSC_lEEESK_SL_NS4_8TiledMMAINS4_8MMA_AtomIJNS4_4SM904GMMA28MMA_64x128x16_F32BF16BF16_SSILNSP_5MajorE0ELSR_0ELNSP_7ScaleInE1ELSS_1EEEEEENS4_6LayoutINS5_IJSB_SC_SC_EEENS5_IJSC_NSA_ILi0EEESX_EEEEENS5_IJNS4_10UnderscoreES10_S10_EEEEENS4_23SM90_TMA_LOAD_MULTICASTENS4_14ComposedLayoutINS4_7SwizzleILi3ELi4ELi3EEENS4_18smem_ptr_flag_bitsILi16EEENSV_INS5_IJNSA_ILi8EEESI_EEENS5_IJSI_SC_EEEEEEEvNS4_8identityES13_S1D_vS1E_EENS_8epilogue10collective6detail29Sm90TmaWarpSpecializedAdapterINS1H_15DefaultEpilogueISK_SL_SL_NS1G_6thread17LinearCombinationISK_Li1EffLNS1L_9ScaleType4KindE0ELNS_15FloatRoundStyleE2ESK_EENS1_15EpilogueDefaultEEEEEvvEEEEvNT_6ParamsE,@"STO_CUDA_ENTRY STV_DEFAULT"
_ZN7cutlass13device_kernelINS_4gemm6kernel13GemmUniversalIN4cute5tupleIJiiiiEEENS1_10collective13CollectiveMmaINS1_34MainloopSm90TmaGmmaWarpSpecializedILi4ENS5_IJNS4_1CILi2EEESB_NSA_ILi1EEEEEENS1_35KernelTmaWarpSpecializedCooperativeEEENS5_IJNSA_ILi256EEENSA_ILi128EEENSA_ILi64EEEEEENS_10bfloat16_tENS5_IJlSC_lEEESK_SL_NS4_8TiledMMAINS4_8MMA_AtomIJNS4_4SM904GMMA28MMA_64x128x16_F32BF16BF16_SSILNSP_5MajorE0ELSR_0ELNSP_7ScaleInE1ELSS_1EEEEEENS4_6LayoutINS5_IJSB_SC_SC_EEENS5_IJSC_NSA_ILi0EEESX_EEEEENS5_IJNS4_10UnderscoreES10_S10_EEEEENS4_23SM90_TMA_LOAD_MULTICASTENS4_14ComposedLayoutINS4_7SwizzleILi3ELi4ELi3EEENS4_18smem_ptr_flag_bitsILi16EEENSV_INS5_IJNSA_ILi8EEESI_EEENS5_IJSI_SC_EEEEEEEvNS4_8identityES13_S1D_vS1E_EENS_8epilogue10collective6detail29Sm90TmaWarpSpecializedAdapterINS1H_15DefaultEpilogueISK_SL_SL_NS1G_6thread17LinearCombinationISK_Li1EffLNS1L_9ScaleType4KindE0ELNS_15FloatRoundStyleE2ESK_EENS1_15EpilogueDefaultEEEEEvvEEEEvNT_6ParamsE:
[----:B------:R-:W0:Y:S01]  /*0000*/  LDC R1, c[0x0][0x28] ;  /* 0x00000a00ff017b82 */ /* 0x000e220000000800 */
[----:B------:R-:W1:Y:S01]  /*0010*/  S2R R18, SR_TID.X ;  /* 0x0000000000127919 */ /* 0x000e620000002100 */
[----:B------:R-:W-:Y:S01]  /*0020*/  ELECT P0, URZ, PT ;  /* 0x00000000003f782f */ /* 0x000fe20003800000 */
[----:B------:R-:W-:Y:S01]  /*0030*/  BSSY B0, `(.L_x_0) ;  /* 0x000000f000007945 */ /* 0x000fe20003800000 */
[--C-:B-1----:R-:W-:Y:S02]  /*0040*/  SHF.R.U32.HI R0, RZ, 0x5, R18.reuse ;  /* 0x00000005ff007819 */ /* 0x102fe40000011612 */
[----:B------:R-:W-:-:S03]  /*0050*/  SHF.R.U32.HI R3, RZ, 0x7, R18 ;  /* 0x00000007ff037819 */ /* 0x000fc60000011612 */
[----:B------:R-:W1:Y:S04]  /*0060*/  SHFL.IDX PT, R2, R0, RZ, 0x1f ;  /* 0x00001fff00027589 */ /* 0x000e6800000e0000 */
[----:B------:R2:W3:Y:S01]  /*0070*/  SHFL.IDX PT, R5, R3, RZ, 0x1f ;  /* 0x00001fff03057589 */ /* 0x0004e200000e0000 */
[----:B-1----:R-:W-:-:S13]  /*0080*/  ISETP.NE.OR P0, PT, R2, RZ, !P0 ;  /* 0x000000ff0200720c */ /* 0x002fda0004705670 */
[----:B0-23--:R-:W-:Y:S05]  /*0090*/  @P0 BRA `(.L_x_1) ;  /* 0x0000000000200947 */ /* 0x00dfea0003800000 */
[----:B------:R-:W-:Y:S02]  /*00a0*/  ULDC.64 UR4, c[0x0][0x198] ;  /* 0x0000660000047ab9 */ /* 0x000fe40000000a00 */
[----:B------:R-:W-:Y:S02]  /*00b0*/  UIADD3 UR6, UP0, UR4, 0xf0, URZ ;  /* 0x000000f004067890 */ /* 0x000fe4000ff1e03f */
[----:B------:R-:W-:Y:S02]  /*00c0*/  UIADD3 UR4, UP1, UR4, 0x1f0, URZ ;  /* 0x000001f004047890 */ /* 0x000fe4000ff3e03f */
[----:B------:R-:W-:Y:S02]  /*00d0*/  UIADD3.X UR7, URZ, UR5, URZ, UP0, !UPT ;  /* 0x000000053f077290 */ /* 0x000fe400087fe43f */
[----:B------:R-:W-:-:S07]  /*00e0*/  UIADD3.X UR5, URZ, UR5, URZ, UP1, !UPT ;  /* 0x000000053f057290 */ /* 0x000fce0008ffe43f */
[----:B------:R0:W-:Y:S02]  /*00f0*/  UTMACCTL.PF [UR6] ;  /* 0x00000000060079b9 */ /* 0x0001e40008040000 */
[----:B------:R0:W-:Y:S02]  /*0100*/  UTMACCTL.PF [UR4] ;  /* 0x00000000040079b9 */ /* 0x0001e40008040000 */
[----:B0-----:R-:W-:Y:S01]  /*0110*/  NOP ;  /* 0x0000000000007918 */ /* 0x001fe20000000000 */
.L_x_1:
[----:B------:R-:W-:Y:S05]  /*0120*/  BSYNC B0 ;  /* 0x0000000000007941 */ /* 0x000fea0003800000 */
.L_x_0:
[----:B------:R-:W0:Y:S02]  /*0130*/  SHFL.IDX PT, R3, R0, RZ, 0x1f ;  /* 0x00001fff00037589 */ /* 0x000e2400000e0000 */
[----:B0-----:R-:W-:-:S13]  /*0140*/  ISETP.NE.AND P0, PT, R3, RZ, PT ;  /* 0x000000ff0300720c */ /* 0x001fda0003f05270 */
[----:B------:R-:W-:Y:S05]  /*0150*/  @P0 BRA `(.L_x_2) ;  /* 0x0000000000580947 */ /* 0x000fea0003800000 */
[----:B------:R-:W0:Y:S01]  /*0160*/  S2UR UR8, SR_CgaCtaId ;  /* 0x00000000000879c3 */ /* 0x000e220000008800 */
[----:B------:R-:W-:Y:S01]  /*0170*/  UMOV UR4, 0x400 ;  /* 0x0000040000047882 */ /* 0x000fe20000000000 */
[----:B------:R-:W-:Y:S01]  /*0180*/  UMOV UR5, 0x1 ;  /* 0x0000000100057882 */ /* 0x000fe20000000000 */
[----:B------:R-:W-:Y:S01]  /*0190*/  UMOV UR6, 0x6 ;  /* 0x0000000600067882 */ /* 0x000fe20000000000 */
[----:B------:R-:W-:Y:S01]  /*01a0*/  ELECT P0, URZ, PT ;  /* 0x00000000003f782f */ /* 0x000fe20003800000 */
[----:B------:R-:W-:-:S04]  /*01b0*/  UIADD3 UR6, -UR6, 0x100000, URZ ;  /* 0x0010000006067890 */ /* 0x000fc8000fffe13f */
[----:B------:R-:W-:Y:S02]  /*01c0*/  USHF.L.U32 UR7, UR6, 0xb, URZ ;  /* 0x0000000b06077899 */ /* 0x000fe4000800063f */
[----:B------:R-:W-:Y:S02]  /*01d0*/  USHF.L.U32 UR6, UR6, 0x1, URZ ;  /* 0x0000000106067899 */ /* 0x000fe4000800063f */
[----:B0-----:R-:W-:Y:S02]  /*01e0*/  ULEA UR8, UR8, UR4, 0x18 ;  /* 0x0000000408087291 */ /* 0x001fe4000f8ec03f */
[----:B------:R-:W-:-:S04]  /*01f0*/  UIADD3 UR4, -UR5, 0x100000, URZ ;  /* 0x0010000005047890 */ /* 0x000fc8000fffe13f */
[----:B------:R-:W-:Y:S02]  /*0200*/  USHF.L.U32 UR5, UR4, 0xb, URZ ;  /* 0x0000000b04057899 */ /* 0x000fe4000800063f */
[----:B------:R-:W-:Y:S01]  /*0210*/  USHF.L.U32 UR4, UR4, 0x1, URZ ;  /* 0x0000000104047899 */ /* 0x000fe2000800063f */
[----:B------:R-:W0:Y:S11]  /*0220*/  FENCE.VIEW.ASYNC.S ;  /* 0x00000000000073c6 */ /* 0x000e360000000000 */
[----:B0-----:R0:W1:Y:S01]  /*0230*/  SYNCS.EXCH.64 URZ, [UR8], UR4 ;  /* 0x00000004083f75b2 */ /* 0x0010620008000100 */
[----:B------:R0:W2:Y:S01]  /*0240*/  SYNCS.EXCH.64 URZ, [UR8+0x20], UR6 ;  /* 0x00002006083f75b2 */ /* 0x0000a20008000100 */
[----:B------:R0:W3:Y:S01]  /*0250*/  SYNCS.EXCH.64 URZ, [UR8+0x8], UR4 ;  /* 0x00000804083f75b2 */ /* 0x0000e20008000100 */
[----:B------:R0:W4:Y:S01]  /*0260*/  SYNCS.EXCH.64 URZ, [UR8+0x28], UR6 ;  /* 0x00002806083f75b2 */ /* 0x0001220008000100 */
[----:B------:R0:W0:Y:S01]  /*0270*/  SYNCS.EXCH.64 URZ, [UR8+0x10], UR4 ;  /* 0x00001004083f75b2 */ /* 0x0000220008000100 */
[----:B------:R0:W0:Y:S01]  /*0280*/  SYNCS.EXCH.64 URZ, [UR8+0x30], UR6 ;  /* 0x00003006083f75b2 */ /* 0x0000220008000100 */
[----:B------:R0:W0:Y:S01]  /*0290*/  SYNCS.EXCH.64 URZ, [UR8+0x18], UR4 ;  /* 0x00001804083f75b2 */ /* 0x0000220008000100 */
[----:B------:R0:W0:Y:S01]  /*02a0*/  SYNCS.EXCH.64 URZ, [UR8+0x38], UR6 ;  /* 0x00003806083f75b2 */ /* 0x0000220008000100 */
[----:B------:R-:W-:Y:S01]  /*02b0*/  NOP ;  /* 0x0000000000007918 */ /* 0x000fe20000000000 */
.L_x_2:
[----:B------:R-:W-:Y:S01]  /*02c0*/  SHF.R.S32.HI R7, RZ, 0x1f, R18 ;  /* 0x0000001fff077819 */ /* 0x000fe20000011412 */
[----:B------:R-:W5:Y:S01]  /*02d0*/  SHFL.IDX PT, R0, R0, RZ, 0x1f ;  /* 0x00001fff00007589 */ /* 0x000f6200000e0000 */
[----:B0-----:R-:W0:Y:S01]  /*02e0*/  S2UR UR8, SR_CTAID.X ;  /* 0x00000000000879c3 */ /* 0x001e220000002500 */
[----:B------:R-:W-:Y:S02]  /*02f0*/  ELECT P0, URZ, PT ;  /* 0x00000000003f782f */ /* 0x000fe40003800000 */
[----:B------:R-:W-:Y:S01]  /*0300*/  LEA.HI R7, R7, R18, RZ, 0x7 ;  /* 0x0000001207077211 */ /* 0x000fe200078f38ff */
[----:B------:R-:W1:Y:S01]  /*0310*/  S2R R4, SR_CTAID.Y ;  /* 0x0000000000047919 */ /* 0x000e620000002600 */
[----:B------:R-:W-:Y:S01]  /*0320*/  SHF.R.S32.HI R8, RZ, 0x1f, R3 ;  /* 0x0000001fff087819 */ /* 0x000fe20000011403 */
[----:B------:R-:W-:Y:S01]  /*0330*/  ULDC UR4, c[0x0][0x150] ;  /* 0x0000540000047ab9 */ /* 0x000fe20000000800 */
[----:B------:R-:W-:Y:S01]  /*0340*/  LOP3.LUT R7, R7, 0xffffff80, RZ, 0xc0, !PT ;  /* 0xffffff8007077812 */ /* 0x000fe200078ec0ff */
[----:B------:R-:W-:Y:S01]  /*0350*/  NOP ;  /* 0x0000000000007918 */ /* 0x000fe20000000000 */
[----:B------:R-:W-:Y:S01]  /*0360*/  LEA.HI R8, R8, R3, RZ, 0x2 ;  /* 0x0000000308087211 */ /* 0x000fe200078f10ff */
[----:B------:R-:W2:Y:S01]  /*0370*/  LDC R10, c[0x0][0x144] ;  /* 0x00005100ff0a7b82 */ /* 0x000ea20000000800 */
[----:B------:R-:W-:Y:S01]  /*0380*/  NOP ;  /* 0x0000000000007918 */ /* 0x000fe20000000000 */
[----:B------:R-:W-:Y:S01]  /*0390*/  IMAD.IADD R6, R18, 0x1, -R7 ;  /* 0x0000000112067824 */ /* 0x000fe200078e0a07 */
[----:B------:R-:W-:Y:S01]  /*03a0*/  LOP3.LUT R8, R8, 0x3ffffffc, RZ, 0xc0, !PT ;  /* 0x3ffffffc08087812 */ /* 0x000fe200078ec0ff */
[----:B------:R-:W-:Y:S01]  /*03b0*/  IMAD.MOV.U32 R22, RZ, RZ, 0x1 ;  /* 0x00000001ff167424 */ /* 0x000fe200078e00ff */
[----:B------:R-:W-:-:S02]  /*03c0*/  ISETP.NE.AND P3, PT, R5, RZ, PT ;  /* 0x000000ff0500720c */ /* 0x000fc40003f65270 */
[----:B------:R-:W-:Y:S01]  /*03d0*/  SHF.R.S32.HI R7, RZ, 0x1f, R6 ;  /* 0x0000001fff077819 */ /* 0x000fe20000011406 */
[----:B------:R-:W-:Y:S01]  /*03e0*/  IMAD.IADD R8, R3, 0x1, -R8 ;  /* 0x0000000103087824 */ /* 0x000fe200078e0a08 */
[----:B------:R-:W3:Y:S02]  /*03f0*/  LDC R13, c[0x0][0x140] ;  /* 0x00005000ff0d7b82 */ /* 0x000ee40000000800 */
[----:B------:R-:W-:Y:S02]  /*0400*/  LEA.HI R7, R7, R6, RZ, 0x3 ;  /* 0x0000000607077211 */ /* 0x000fe400078f18ff */
[----:B-----5:R-:W-:Y:S02]  /*0410*/  ISETP.NE.OR P0, PT, R0, RZ, !P0 ;  /* 0x000000ff0000720c */ /* 0x020fe40004705670 */
[--C-:B------:R-:W-:Y:S02]  /*0420*/  SHF.R.S32.HI R0, RZ, 0x3, R7.reuse ;  /* 0x00000003ff007819 */ /* 0x100fe40000011407 */
[----:B------:R-:W-:-:S02]  /*0430*/  SHF.R.S32.HI R7, RZ, 0x1f, R7 ;  /* 0x0000001fff077819 */ /* 0x000fc40000011407 */
[----:B0-----:R-:W-:Y:S02]  /*0440*/  I2FP.F32.U32 R9, UR8 ;  /* 0x0000000800097c45 */ /* 0x001fe40008201000 */
[----:B------:R-:W-:-:S03]  /*0450*/  LEA.HI R7, R7, R0, RZ, 0x2 ;  /* 0x0000000007077211 */ /* 0x000fc600078f10ff */
[----:B------:R-:W-:Y:S01]  /*0460*/  FMUL R9, R9, UR4 ;  /* 0x0000000409097c20 */ /* 0x000fe20008400000 */
[----:B------:R-:W-:Y:S01]  /*0470*/  LOP3.LUT R7, R7, 0xfffffffc, RZ, 0xc0, !PT ;  /* 0xfffffffc07077812 */ /* 0x000fe200078ec0ff */
[----:B------:R-:W-:Y:S01]  /*0480*/  VOTEU.ALL UP0, P0 ;  /* 0x00000000003f7886 */ /* 0x000fe20000000000 */
[----:B-1----:R-:W-:Y:S01]  /*0490*/  I2FP.F32.U32 R3, R4 ;  /* 0x0000000400037245 */ /* 0x002fe20000201000 */
[----:B------:R-:W-:Y:S01]  /*04a0*/  ULDC UR4, c[0x0][0x154] ;  /* 0x0000550000047ab9 */ /* 0x000fe20000000800 */
[----:B------:R-:W-:Y:S01]  /*04b0*/  VOTEU.ALL UP1, P0 ;  /* 0x00000000003f7886 */ /* 0x000fe20000020000 */
[----:B------:R-:W0:Y:S01]  /*04c0*/  F2I.U32.TRUNC.NTZ R9, R9 ;  /* 0x0000000900097305 */ /* 0x000e22000020f000 */
[----:B------:R-:W-:Y:S01]  /*04d0*/  IMAD.IADD R7, R0, 0x1, -R7 ;  /* 0x0000000100077824 */ /* 0x000fe200078e0a07 */
[----:B------:R-:W1:Y:S01]  /*04e0*/  @!UP0 S2UR UR7, SR_CgaCtaId ;  /* 0x00000000000789c3 */ /* 0x000e620000008800 */
[----:B------:R-:W-:Y:S01]  /*04f0*/  FMUL R12, R3, UR4 ;  /* 0x00000004030c7c20 */ /* 0x000fe20008400000 */
[----:B------:R-:W-:Y:S01]  /*0500*/  UMOV UR4, 0x20 ;  /* 0x0000002000047882 */ /* 0x000fe20000000000 */
[----:B------:R-:W-:Y:S01]  /*0510*/  IMAD R8, R8, 0x4, R7 ;  /* 0x0000000408087824 */ /* 0x000fe200078e0207 */
[----:B------:R-:W-:Y:S01]  /*0520*/  @!UP0 UMOV UR6, 0x400 ;  /* 0x0000040000068882 */ /* 0x000fe20000000000 */
[----:B------:R-:W-:-:S04]  /*0530*/  @!UP0 UIADD3 UR4, -UR4, 0x100000, URZ ;  /* 0x0010000004048890 */ /* 0x000fc8000fffe13f */
[----:B------:R-:W-:Y:S02]  /*0540*/  @!UP0 USHF.L.U32 UR5, UR4, 0xb, URZ ;  /* 0x0000000b04058899 */ /* 0x000fe4000800063f */
[----:B------:R-:W-:Y:S01]  /*0550*/  @!UP0 USHF.L.U32 UR4, UR4, 0x1, URZ ;  /* 0x0000000104048899 */ /* 0x000fe2000800063f */
[----:B---3--:R-:W-:Y:S01]  /*0560*/  ISETP.EQ.U32.AND P2, PT, R13, 0x1, PT ;  /* 0x000000010d00780c */ /* 0x008fe20003f42070 */
[----:B------:R-:W3:Y:S01]  /*0570*/  F2I.U32.TRUNC.NTZ R12, R12 ;  /* 0x0000000c000c7305 */ /* 0x000ee2000020f000 */
[----:B------:R-:W-:Y:S01]  /*0580*/  LEA.HI R0, R8, R8, RZ, 0x1 ;  /* 0x0000000808007211 */ /* 0x000fe200078f08ff */
[----:B------:R-:W5:Y:S03]  /*0590*/  LDC R7, c[0x0][0x148] ;  /* 0x00005200ff077b82 */ /* 0x000f660000000800 */
[----:B------:R-:W-:Y:S01]  /*05a0*/  LOP3.LUT R11, R0, 0xfffffffe, RZ, 0xc0, !PT ;  /* 0xfffffffe000b7812 */ /* 0x000fe200078ec0ff */
[----:B0-----:R-:W-:Y:S01]  /*05b0*/  IMAD.MOV R15, RZ, RZ, -R9 ;  /* 0x000000ffff0f7224 */ /* 0x001fe200078e0a09 */
[----:B------:R-:W-:-:S03]  /*05c0*/  SHF.R.S32.HI R9, RZ, 0x1f, R2 ;  /* 0x0000001fff097819 */ /* 0x000fc60000011402 */
[----:B--2---:R-:W-:Y:S01]  /*05d0*/  IMAD R3, R10, R15, UR8 ;  /* 0x000000080a037e24 */ /* 0x004fe2000f8e020f */
[----:B------:R-:W-:Y:S01]  /*05e0*/  LEA.HI R9, R9, R2, RZ, 0x2 ;  /* 0x0000000209097211 */ /* 0x000fe200078f10ff */
[C---:B------:R-:W-:Y:S02]  /*05f0*/  IMAD.IADD R0, R8.reuse, 0x1, -R11 ;  /* 0x0000000108007824 */ /* 0x040fe400078e0a0b */
[----:B------:R-:W-:Y:S01]  /*0600*/  IMAD.SHL.U32 R11, R8, 0x4, RZ ;  /* 0x00000004080b7824 */ /* 0x000fe200078e00ff */
[----:B------:R-:W-:Y:S01]  /*0610*/  LOP3.LUT R9, R9, 0xfffffffc, RZ, 0xc0, !PT ;  /* 0xfffffffc09097812 */ /* 0x000fe200078ec0ff */
[----:B---3--:R-:W-:Y:S01]  /*0620*/  IMAD.MOV R21, RZ, RZ, -R12 ;  /* 0x000000ffff157224 */ /* 0x008fe200078e0a0c */
[----:B------:R-:W-:Y:S01]  /*0630*/  ISETP.NE.AND P4, PT, R0, R3, PT ;  /* 0x000000030000720c */ /* 0x000fe20003f85270 */
[----:B-1----:R-:W-:Y:S01]  /*0640*/  @!UP0 ULEA UR6, UR7, UR6, 0x18 ;  /* 0x0000000607068291 */ /* 0x002fe2000f8ec03f */
[----:B------:R-:W-:Y:S01]  /*0650*/  LOP3.LUT R152, R8, 0xc, R11, 0x78, !PT ;  /* 0x0000000c08987812 */ /* 0x000fe200078e780b */
[----:B------:R-:W-:Y:S01]  /*0660*/  IMAD.IADD R0, R2, 0x1, -R9 ;  /* 0x0000000102007824 */ /* 0x000fe200078e0a09 */
[----:B------:R-:W-:Y:S01]  /*0670*/  VOTEU.ALL UP0, P0 ;  /* 0x00000000003f7886 */ /* 0x000fe20000000000 */
[----:B------:R-:W-:Y:S01]  /*0680*/  LOP3.LUT P0, RZ, R6, 0x7, RZ, 0xc0, !PT ;  /* 0x0000000706ff7812 */ /* 0x000fe2000780c0ff */
[----:B------:R-:W-:-:S02]  /*0690*/  VIADD R6, R5, 0xffffffff ;  /* 0xffffffff05067836 */ /* 0x000fc40000000000 */
[----:B------:R-:W-:Y:S01]  /*06a0*/  ISETP.NE.AND P1, PT, R0, 0x3, PT ;  /* 0x000000030000780c */ /* 0x000fe20003f25270 */
[----:B-----5:R-:W-:Y:S01]  /*06b0*/  IMAD R9, R7, R21, R4 ;  /* 0x0000001507097224 */ /* 0x020fe200078e0204 */
[----:B------:R-:W-:Y:S02]  /*06c0*/  ISETP.LT.U32.AND P0, PT, R152, 0x4, !P0 ;  /* 0x000000049800780c */ /* 0x000fe40004701070 */
[----:B------:R-:W-:Y:S01]  /*06d0*/  ISETP.EQ.OR P1, PT, R0, RZ, !P1 ;  /* 0x000000ff0000720c */ /* 0x000fe20004f22670 */
[----:B------:R-:W0:Y:S02]  /*06e0*/  FENCE.VIEW.ASYNC.S ;  /* 0x00000000000073c6 */ /* 0x000e240000000000 */
[----:B0-----:R0:W1:Y:S01]  /*06f0*/  @!UP0 SYNCS.EXCH.64 URZ, [UR6+0x50], UR4 ;  /* 0x00005004063f85b2 */ /* 0x0010620008000100 */
[----:B------:R-:W-:Y:S02]  /*0700*/  @P4 LEA.HI R2, R152, R152, RZ, 0x1 ;  /* 0x0000009898024211 */ /* 0x000fe400078f08ff */
[----:B------:R-:W-:-:S02]  /*0710*/  ISETP.EQ.AND P1, PT, R5, RZ, P1 ;  /* 0x000000ff0500720c */ /* 0x000fc40000f22270 */
[----:B------:R-:W-:Y:S02]  /*0720*/  @P4 SHF.R.S32.HI R2, RZ, 0x1, R2 ;  /* 0x00000001ff024819 */ /* 0x000fe40000011402 */
[----:B------:R-:W-:Y:S02]  /*0730*/  ISETP.GE.U32.AND P6, PT, R6, 0x2, PT ;  /* 0x000000020600780c */ /* 0x000fe40003fc6070 */
[----:B------:R-:W-:Y:S02]  /*0740*/  @P4 ISETP.NE.AND P5, PT, R2, R9, PT ;  /* 0x000000090200420c */ /* 0x000fe40003fa5270 */
[----:B------:R-:W-:Y:S02]  /*0750*/  SEL R9, RZ, 0x1, !P0 ;  /* 0x00000001ff097807 */ /* 0x000fe40004000000 */
[----:B------:R-:W-:Y:S02]  /*0760*/  @P4 SEL R22, RZ, 0x1, P5 ;  /* 0x00000001ff164807 */ /* 0x000fe40002800000 */
[----:B------:R-:W-:Y:S01]  /*0770*/  SEL R19, RZ, 0x1, !P1 ;  /* 0x00000001ff137807 */ /* 0x000fe20004800000 */
[----:B------:R0:W2:Y:S01]  /*0780*/  @!UP1 SYNCS.EXCH.64 URZ, [UR6+0x58], UR4 ;  /* 0x00005804063f95b2 */ /* 0x0000a20008000100 */
[----:B------:R-:W-:Y:S01]  /*0790*/  LOP3.LUT R22, R22, R9, RZ, 0xc0, !PT ;  /* 0x0000000916167212 */ /* 0x000fe200078ec0ff */
[----:B------:R-:W-:Y:S01]  /*07a0*/  NOP ;  /* 0x0000000000007918 */ /* 0x000fe20000000000 */
[----:B------:R-:W-:Y:S01]  /*07b0*/  SEL R19, R19, 0x2, P6 ;  /* 0x0000000213137807 */ /* 0x000fe20003000000 */
[----:B------:R-:W-:Y:S06]  /*07c0*/  @!P2 BRA `(.L_x_3) ;  /* 0x000000000008a947 */ /* 0x000fec0003800000 */
[----:B-12-4-:R-:W-:Y:S01]  /*07d0*/  UCGABAR_ARV ;  /* 0x00000000000079c7 */ /* 0x016fe20008000000 */
[----:B------:R-:W-:Y:S05]  /*07e0*/  BRA `(.L_x_4) ;  /* 0x0000000000047947 */ /* 0x000fea0003800000 */
.L_x_3:
[----:B-12-4-:R-:W-:Y:S01]  /*07f0*/  NOP ;  /* 0x0000000000007918 */ /* 0x016fe20000000000 */
.L_x_4:
[----:B------:R-:W1:Y:S01]  /*0800*/  LDC R2, c[0x0][0x65c] ;  /* 0x00019700ff027b82 */ /* 0x000e620000000800 */
[----:B------:R-:W-:Y:S02]  /*0810*/  IMAD.U32 R8, RZ, RZ, UR8 ;  /* 0x00000008ff087e24 */ /* 0x000fe4000f8e00ff */
[----:B------:R-:W-:Y:S01]  /*0820*/  IMAD.MOV.U32 R9, RZ, RZ, RZ ;  /* 0x000000ffff097224 */ /* 0x000fe200078e00ff */
[----:B-1----:R-:W-:-:S04]  /*0830*/  ISETP.NE.AND P1, PT, R2, 0x1, PT ;  /* 0x000000010200780c */ /* 0x002fc80003f25270 */
[----:B------:R-:W-:-:S09]  /*0840*/  P2R R5, PR, RZ, 0x2 ;  /* 0x00000002ff057803 */ /* 0x000fd20000000000 */
[----:B------:R-:W1:Y:S01]  /*0850*/  @P1 LDC R17, c[0x0][0x10] ;  /* 0x00000400ff111b82 */ /* 0x000e620000000800 */
[----:B------:R-:W-:Y:S01]  /*0860*/  @P1 IMAD.MOV.U32 R5, RZ, RZ, RZ ;  /* 0x000000ffff051224 */ /* 0x000fe200078e00ff */
[----:B------:R-:W-:-:S06]  /*0870*/  @P1 MOV R13, RZ ;  /* 0x000000ff000d1202 */ /* 0x000fcc0000000f00 */
[----:B------:R-:W2:Y:S01]  /*0880*/  @!P1 LDC R11, c[0x0][0xc] ;  /* 0x00000300ff0b9b82 */ /* 0x000ea20000000800 */
[----:B-1----:R-:W-:-:S04]  /*0890*/  @P1 IMAD.WIDE.U32 R16, R17, UR8, R4 ;  /* 0x0000000811101c25 */ /* 0x002fc8000f8e0004 */
[----:B------:R-:W-:Y:S02]  /*08a0*/  @P1 IMAD.IADD R17, R17, 0x1, R13 ;  /* 0x0000000111111824 */ /* 0x000fe400078e020d */
[----:B--2---:R-:W-:-:S04]  /*08b0*/  @!P1 IMAD.WIDE.U32 R8, R4, R11, R8 ;  /* 0x0000000b04089225 */ /* 0x004fc800078e0008 */
[----:B------:R-:W-:Y:S02]  /*08c0*/  @!P1 IMAD.MOV.U32 R16, RZ, RZ, R8 ;  /* 0x000000ffff109224 */ /* 0x000fe400078e0008 */
[----:B------:R-:W-:Y:S01]  /*08d0*/  @!P1 IMAD.MOV.U32 R17, RZ, RZ, R9 ;  /* 0x000000ffff119224 */ /* 0x000fe200078e0009 */
[----:B------:R-:W-:Y:S06]  /*08e0*/  @!P2 BRA `(.L_x_5) ;  /* 0x00000000000ca947 */ /* 0x000fec0003800000 */
[----:B------:R-:W-:Y:S01]  /*08f0*/  UCGABAR_WAIT ;  /* 0x0000000000007dc7 */ /* 0x000fe20008000000 */
[----:B------:R-:W-:Y:S01]  /*0900*/  CCTL.IVALL ;  /* 0x00000000ff00798f */ /* 0x000fe20002000000 */
[----:B------:R-:W-:Y:S05]  /*0910*/  BRA `(.L_x_6) ;  /* 0x0000000000047947 */ /* 0x000fea0003800000 */
.L_x_5:
[----:B------:R-:W-:Y:S06]  /*0920*/  BAR.SYNC.DEFER_BLOCKING 0x0 ;  /* 0x0000000000007b1d */ /* 0x000fec0000010000 */
.L_x_6:
[----:B------:R-:W-:Y:S05]  /*0930*/  @!P3 BRA `(.L_x_7) ;  /* 0x000000a40078b947 */ /* 0x000fea0003800000 */
[----:B------:R-:W-:-:S13]  /*0940*/  ISETP.GT.U32.AND P0, PT, R6, 0x1, PT ;  /* 0x000000010600780c */ /* 0x000fda0003f04070 */
[----:B0-----:R-:W-:Y:S05]  /*0950*/  @P0 EXIT ;  /* 0x000000000000094d */ /* 0x001fea0003800000 */
[----:B------:R-:W-:Y:S01]  /*0960*/  ULDC.64 UR4, c[0x0][0x650] ;  /* 0x0001940000047ab9 */ /* 0x000fe20000000a00 */
[----:B------:R-:W-:Y:S01]  /*0970*/  PRMT R0, RZ, 0x7610, R0 ;  /* 0x00007610ff007816 */ /* 0x000fe20000000000 */
[----:B------:R-:W-:Y:S01]  /*0980*/  IMAD.MOV.U32 R153, RZ, RZ, -0x1 ;  /* 0xffffffffff997424 */ /* 0x000fe200078e00ff */
[----:B------:R-:W-:Y:S01]  /*0990*/  ISETP.GE.U32.AND P0, PT, R16, UR4, PT ;  /* 0x0000000410007c0c */ /* 0x000fe2000bf06070 */
[----:B------:R-:W-:Y:S02]  /*09a0*/  IMAD.MOV.U32 R154, RZ, RZ, -0x1 ;  /* 0xffffffffff9a7424 */ /* 0x000fe400078e00ff */
[----:B------:R-:W-:Y:S01]  /*09b0*/  IMAD.MOV.U32 R23, RZ, RZ, -0x1 ;  /* 0xffffffffff177424 */ /* 0x000fe200078e00ff */
[----:B------:R-:W-:-:S13]  /*09c0*/  ISETP.GE.U32.AND.EX P0, PT, R17, UR5, PT, P0 ;  /* 0x0000000511007c0c */ /* 0x000fda000bf06100 */
[----:B------:R-:W-:Y:S05]  /*09d0*/  @P0 BRA `(.L_x_8) ;  /* 0x00000004002c0947 */ /* 0x000fea0003800000 */
[----:B------:R-:W0:Y:S01]  /*09e0*/  LDC.64 R24, c[0x0][0x628] ;  /* 0x00018a00ff187b82 */ /* 0x000e220000000a00 */
[----:B------:R-:W-:Y:S02]  /*09f0*/  IMAD.MOV.U32 R8, RZ, RZ, R16 ;  /* 0x000000ffff087224 */ /* 0x000fe400078e0010 */
[----:B------:R-:W-:-:S05]  /*0a00*/  IMAD.MOV.U32 R9, RZ, RZ, R17 ;  /* 0x000000ffff097224 */ /* 0x000fca00078e0011 */
[----:B------:R-:W1:Y:S08]  /*0a10*/  LDC R0, c[0x0][0x630] ;  /* 0x00018c00ff007b82 */ /* 0x000e700000000800 */
[----:B------:R-:W2:Y:S01]  /*0a20*/  LDC.64 R26, c[0x0][0x620] ;  /* 0x00018800ff1a7b82 */ /* 0x000ea20000000a00 */
[----:B0-----:R-:W-:-:S04]  /*0a30*/  ISETP.NE.U32.AND P0, PT, R24, RZ, PT ;  /* 0x000000ff1800720c */ /* 0x001fc80003f05070 */
[----:B------:R-:W-:-:S13]  /*0a40*/  ISETP.NE.AND.EX P0, PT, R25, RZ, PT, P0 ;  /* 0x000000ff1900720c */ /* 0x000fda0003f05300 */
[----:B-12---:R-:W-:Y:S05]  /*0a50*/  @!P0 BRA `(.L_x_9) ;  /* 0x0000000000288947 */ /* 0x006fea0003800000 */
[----:B------:R-:W0:Y:S02]  /*0a60*/  LDC R13, c[0x0][0x634] ;  /* 0x00018d00ff0d7b82 */ /* 0x000e240000000800 */
[----:B0-----:R-:W-:-:S05]  /*0a70*/  IADD3 R13, P0, R16, R13, RZ ;  /* 0x0000000d100d7210 */ /* 0x001fca0007f1e0ff */
[----:B------:R-:W-:-:S04]  /*0a80*/  IMAD.X R15, RZ, RZ, R17, P0 ;  /* 0x000000ffff0f7224 */ /* 0x000fc800000e0611 */
[----:B------:R-:W-:-:S04]  /*0a90*/  IMAD.WIDE.U32 R8, R15, R24, RZ ;  /* 0x000000180f087225 */ /* 0x000fc800078e00ff */
[----:B------:R-:W-:-:S04]  /*0aa0*/  IMAD.WIDE.U32 R10, P0, R13, R25, R8 ;  /* 0x000000190d0a7225 */ /* 0x000fc80007800008 */
[----:B------:R-:W-:-:S04]  /*0ab0*/  IMAD.WIDE.U32 R8, R13, R24, RZ ;  /* 0x000000180d087225 */ /* 0x000fc800078e00ff */
[----:B------:R-:W-:Y:S01]  /*0ac0*/  IMAD.X R13, RZ, RZ, RZ, P0 ;  /* 0x000000ffff0d7224 */ /* 0x000fe200000e06ff */
[----:B------:R-:W-:Y:S01]  /*0ad0*/  IADD3 RZ, P0, R9, R10, RZ ;  /* 0x0000000a09ff7210 */ /* 0x000fe20007f1e0ff */
[----:B------:R-:W-:-:S04]  /*0ae0*/  IMAD.MOV.U32 R12, RZ, RZ, R11 ;  /* 0x000000ffff0c7224 */ /* 0x000fc800078e000b */
[----:B------:R-:W-:-:S08]  /*0af0*/  IMAD.WIDE.U32.X R8, R15, R25, R12, P0 ;  /* 0x000000190f087225 */ /* 0x000fd000000e040c */
.L_x_9:
[----:B------:R-:W0:Y:S01]  /*0b00*/  LDC.64 R24, c[0x0][0x640] ;  /* 0x00019000ff187b82 */ /* 0x000e220000000a00 */
[-CC-:B------:R-:W-:Y:S01]  /*0b10*/  SHF.R.U64 R28, R8, R0.reuse, R9.reuse ;  /* 0x00000000081c7219 */ /* 0x180fe20000001209 */
[----:B------:R-:W-:Y:S01]  /*0b20*/  IMAD R30, R7, R21, R4 ;  /* 0x00000015071e7224 */ /* 0x000fe200078e0204 */
[----:B------:R-:W-:Y:S01]  /*0b30*/  SHF.R.U32.HI R0, RZ, R0, R9 ;  /* 0x00000000ff007219 */ /* 0x000fe20000011609 */
[----:B------:R-:W-:Y:S01]  /*0b40*/  IMAD.MOV.U32 R21, RZ, RZ, 0x1 ;  /* 0x00000001ff157424 */ /* 0x000fe200078e00ff */
[----:B------:R-:W-:-:S03]  /*0b50*/  IADD3 R5, P0, RZ, -R28, RZ ;  /* 0x8000001cff057210 */ /* 0x000fc60007f1e0ff */
[----:B------:R-:W1:Y:S01]  /*0b60*/  LDC R6, c[0x0][0x618] ;  /* 0x00018600ff067b82 */ /* 0x000e620000000800 */
[----:B------:R-:W-:-:S05]  /*0b70*/  IADD3.X R9, RZ, ~R0, RZ, P0, !PT ;  /* 0x80000000ff097210 */ /* 0x000fca00007fe4ff */
[-C--:B------:R-:W-:Y:S02]  /*0b80*/  IMAD R0, R9, R26.reuse, RZ ;  /* 0x0000001a09007224 */ /* 0x080fe400078e02ff */
[----:B------:R-:W2:Y:S01]  /*0b90*/  LDC R11, c[0x0][0x608] ;  /* 0x00018200ff0b7b82 */ /* 0x000ea20000000800 */
[----:B------:R-:W-:-:S04]  /*0ba0*/  IMAD.WIDE.U32 R8, R5, R26, R16 ;  /* 0x0000001a05087225 */ /* 0x000fc800078e0010 */
[----:B------:R-:W-:-:S03]  /*0bb0*/  IMAD R5, R5, R27, R0 ;  /* 0x0000001b05057224 */ /* 0x000fc600078e0200 */
[----:B------:R-:W3:Y:S01]  /*0bc0*/  LDC R12, c[0x0][0x658] ;  /* 0x00019600ff0c7b82 */ /* 0x000ee20000000800 */
[----:B0-----:R-:W-:Y:S01]  /*0bd0*/  ISETP.NE.U32.AND P0, PT, R24, RZ, PT ;  /* 0x000000ff1800720c */ /* 0x001fe20003f05070 */
[----:B------:R-:W-:Y:S02]  /*0be0*/  IMAD.IADD R5, R9, 0x1, R5 ;  /* 0x0000000109057824 */ /* 0x000fe400078e0205 */
[----:B------:R-:W-:Y:S01]  /*0bf0*/  IMAD.MOV.U32 R9, RZ, RZ, -0x1 ;  /* 0xffffffffff097424 */ /* 0x000fe200078e00ff */
[----:B------:R-:W-:-:S03]  /*0c00*/  ISETP.NE.AND.EX P0, PT, R25, RZ, PT, P0 ;  /* 0x000000ff1900720c */ /* 0x000fc60003f05300 */
[----:B------:R-:W0:Y:S01]  /*0c10*/  LDC R15, c[0x0][0x600] ;  /* 0x00018000ff0f7b82 */ /* 0x000e220000000800 */
[-CC-:B-1----:R-:W-:Y:S02]  /*0c20*/  SHF.R.U64 R13, R8, R6.reuse, R5.reuse ;  /* 0x00000006080d7219 */ /* 0x182fe40000001205 */
[----:B------:R-:W-:-:S05]  /*0c30*/  SHF.R.U32.HI R0, RZ, R6, R5 ;  /* 0x00000006ff007219 */ /* 0x000fca0000011605 */
[----:B------:R-:W1:Y:S01]  /*0c40*/  LDC R14, c[0x0][0x648] ;  /* 0x00019200ff0e7b82 */ /* 0x000e620000000800 */
[-CC-:B--2---:R-:W-:Y:S02]  /*0c50*/  SHF.R.U64 R27, R13, R11.reuse, R0.reuse ;  /* 0x0000000b0d1b7219 */ /* 0x184fe40000001200 */
[----:B------:R-:W-:-:S05]  /*0c60*/  SHF.R.U32.HI R5, RZ, R11, R0 ;  /* 0x0000000bff057219 */ /* 0x000fca0000011600 */
[----:B------:R-:W2:Y:S01]  /*0c70*/  LDC R20, c[0x0][0x638] ;  /* 0x00018e00ff147b82 */ /* 0x000ea20000000800 */
[-CC-:B---3--:R-:W-:Y:S02]  /*0c80*/  SHF.R.U64 R26, R27, R12.reuse, R5.reuse ;  /* 0x0000000c1b1a7219 */ /* 0x188fe40000001205 */
[-C--:B------:R-:W-:Y:S02]  /*0c90*/  SHF.L.U32 R0, R9, R12.reuse, RZ ;  /* 0x0000000c09007219 */ /* 0x080fe400000006ff */
[----:B------:R-:W-:Y:S01]  /*0ca0*/  SHF.R.U32.HI R5, RZ, R12, R5 ;  /* 0x0000000cff057219 */ /* 0x000fe20000011605 */
[----:B------:R-:W-:Y:S01]  /*0cb0*/  IMAD.MOV.U32 R4, RZ, RZ, R26 ;  /* 0x000000ffff047224 */ /* 0x000fe200078e001a */
[----:B------:R-:W-:Y:S01]  /*0cc0*/  LOP3.LUT R10, RZ, R0, RZ, 0x33, !PT ;  /* 0x00000000ff0a7212 */ /* 0x000fe200078e33ff */
[----:B------:R-:W3:Y:S01]  /*0cd0*/  LDC R23, c[0x0][0x610] ;  /* 0x00018400ff177b82 */ /* 0x000ee20000000800 */
[----:B------:R-:W-:Y:S05]  /*0ce0*/  @!P0 BRA `(.L_x_10) ;  /* 0x0000000000288947 */ /* 0x000fea0003800000 */
[----:B------:R-:W4:Y:S02]  /*0cf0*/  LDC R9, c[0x0][0x64c] ;  /* 0x00019300ff097b82 */ /* 0x000f240000000800 */
[----:B----4-:R-:W-:-:S05]  /*0d00*/  IADD3 R9, P0, R26, R9, RZ ;  /* 0x000000091a097210 */ /* 0x010fca0007f1e0ff */
        /* <DEDUP_REMOVED lines=8> */
.L_x_10:
[----:B-1----:R-:W-:Y:S01]  /*0d90*/  SHF.R.U64 R4, R4, R14, R5 ;  /* 0x0000000e04047219 */ /* 0x002fe20000001205 */
[----:B0-----:R-:W-:Y:S01]  /*0da0*/  VIADD R6, R15, 0xffffffff ;  /* 0xffffffff0f067836 */ /* 0x001fe20000000000 */
[----:B------:R-:W-:Y:S02]  /*0db0*/  SHF.L.U32 R0, R21, R12, RZ ;  /* 0x0000000c15007219 */ /* 0x000fe400000006ff */
[----:B------:R-:W-:Y:S01]  /*0dc0*/  LOP3.LUT R5, R27, R10, RZ, 0xc0, !PT ;  /* 0x0000000a1b057212 */ /* 0x000fe200078ec0ff */
[----:B------:R-:W-:Y:S01]  /*0dd0*/  IMAD.MOV R7, RZ, RZ, -R4 ;  /* 0x000000ffff077224 */ /* 0x000fe200078e0a04 */
[----:B------:R-:W-:Y:S02]  /*0de0*/  SEL R3, R3, R30, !P1 ;  /* 0x0000001e03037207 */ /* 0x000fe40004800000 */
[----:B------:R-:W-:Y:S01]  /*0df0*/  LOP3.LUT R6, R13, R6, RZ, 0xc0, !PT ;  /* 0x000000060d067212 */ /* 0x000fe200078ec0ff */
[----:B------:R-:W-:Y:S02]  /*0e00*/  IMAD R4, R0, R4, R5 ;  /* 0x0000000400047224 */ /* 0x000fe400078e0205 */
[----:B--2---:R-:W-:-:S02]  /*0e10*/  IMAD R0, R7, R20, R26 ;  /* 0x0000001407007224 */ /* 0x004fc400078e021a */
[----:B---3--:R-:W-:Y:S02]  /*0e20*/  IMAD R3, R4, R23, R3 ;  /* 0x0000001704037224 */ /* 0x008fe400078e0203 */
[----:B------:R-:W-:Y:S02]  /*0e30*/  IMAD.MOV.U32 R5, RZ, RZ, 0x1 ;  /* 0x00000001ff057424 */ /* 0x000fe400078e00ff */
[----:B------:R-:W-:Y:S02]  /*0e40*/  IMAD R4, R0, R15, R6 ;  /* 0x0000000f00047224 */ /* 0x000fe400078e0206 */
[----:B------:R-:W-:Y:S01]  /*0e50*/  IMAD.MOV.U32 R23, RZ, RZ, R28 ;  /* 0x000000ffff177224 */ /* 0x000fe200078e001c */
[----:B------:R-:W-:Y:S02]  /*0e60*/  PRMT R0, R5, 0x7610, R0 ;  /* 0x0000761005007816 */ /* 0x000fe40000000000 */
[----:B------:R-:W-:Y:S02]  /*0e70*/  SEL R154, R4, R3, !P1 ;  /* 0x00000003049a7207 */ /* 0x000fe40004800000 */
[----:B------:R-:W-:-:S07]  /*0e80*/  SEL R153, R3, R4, !P1 ;  /* 0x0000000403997207 */ /* 0x000fce0004800000 */
.L_x_8:
[----:B------:R-:W-:-:S08]  /*0e90*/  NOP ;  /* 0x0000000000007918 */ /* 0x000fd00000000000 */
[----:B------:R-:W0:Y:S02]  /*0ea0*/  USETMAXREG.TRY_ALLOC.CTAPOOL UP0, 0xe8 ;  /* 0x000000e8000079c8 */ /* 0x000e240008000600 */
[----:B0-----:R-:W-:-:S13]  /*0eb0*/  PLOP3.LUT P0, PT, PT, PT, UP0, 0x80, 0x0 ;  /* 0x000000000000781c */ /* 0x001fda0003f0f008 */
[----:B------:R-:W-:Y:S05]  /*0ec0*/  @!P0 BRA `(.L_x_8) ;  /* 0xfffffffc00f08947 */ /* 0x000fea000383ffff */
[----:B------:R-:W-:Y:S01]  /*0ed0*/  ULDC.64 UR4, c[0x0][0x598] ;  /* 0x0001660000047ab9 */ /* 0x000fe20000000a00 */
[----:B------:R-:W-:Y:S01]  /*0ee0*/  ULDC.64 UR36, c[0x0][0x208] ;  /* 0x0000820000247ab9 */ /* 0x000fe20000000a00 */
[----:B------:R-:W-:-:S04]  /*0ef0*/  ISETP.NE.U32.AND P0, PT, RZ, UR4, PT ;  /* 0x00000004ff007c0c */ /* 0x000fc8000bf05070 */
[----:B------:R-:W-:-:S13]  /*0f00*/  ISETP.NE.AND.EX P0, PT, RZ, UR5, PT, P0 ;  /* 0x00000005ff007c0c */ /* 0x000fda000bf05300 */
[----:B------:R-:W-:Y:S05]  /*0f10*/  @!P0 BRA `(.L_x_11) ;  /* 0x00000000001c8947 */ /* 0x000fea0003800000 */
[----:B------:R-:W0:Y:S02]  /*0f20*/  LDC.64 R4, c[0x0][0x598] ;  /* 0x00016600ff047b82 */ /* 0x000e240000000a00 */
[----:B0-----:R-:W2:Y:S02]  /*0f30*/  LDG.E.64 R4, desc[UR36][R4.64] ;  /* 0x0000002404047981 */ /* 0x001ea4000c1e1b00 */
[----:B--2---:R-:W-:-:S04]  /*0f40*/  ISETP.NE.U32.AND P0, PT, R4, RZ, PT ;  /* 0x000000ff0400720c */ /* 0x004fc80003f05070 */
[----:B------:R-:W-:-:S13]  /*0f50*/  ISETP.NE.AND.EX P0, PT, R5, RZ, PT, P0 ;  /* 0x000000ff0500720c */ /* 0x000fda0003f05300 */
[----:B------:R-:W-:Y:S05]  /*0f60*/  @!P0 BRA `(.L_x_11) ;  /* 0x0000000000088947 */ /* 0x000fea0003800000 */
[----:B------:R0:W5:Y:S01]  /*0f70*/  LD.E R155, desc[UR36][R4.64] ;  /* 0x00000024049b7980 */ /* 0x000162000c101900 */
[----:B------:R-:W-:Y:S05]  /*0f80*/  BRA `(.L_x_12) ;  /* 0x0000000000247947 */ /* 0x000fea0003800000 */
.L_x_11:
[----:B------:R-:W-:Y:S02]  /*0f90*/  ULDC.64 UR4, c[0x0][0x588] ;  /* 0x0001620000047ab9 */ /* 0x000fe40000000a00 */
[----:B------:R-:W-:-:S04]  /*0fa0*/  ISETP.NE.U32.AND P0, PT, RZ, UR4, PT ;  /* 0x00000004ff007c0c */ /* 0x000fc8000bf05070 */
[----:B------:R-:W-:-:S13]  /*0fb0*/  ISETP.NE.AND.EX P0, PT, RZ, UR5, PT, P0 ;  /* 0x00000005ff007c0c */ /* 0x000fda000bf05300 */
[----:B------:R-:W-:Y:S05]  /*0fc0*/  @!P0 BRA `(.L_x_13) ;  /* 0x00000000000c8947 */ /* 0x000fea0003800000 */
[----:B------:R-:W0:Y:S02]  /*0fd0*/  LDC.64 R4, c[0x0][0x588] ;  /* 0x00016200ff047b82 */ /* 0x000e240000000a00 */
[----:B0-----:R1:W5:Y:S01]  /*0fe0*/  LDG.E R155, desc[UR36][R4.64] ;  /* 0x00000024049b7981 */ /* 0x001362000c1e1900 */
[----:B------:R-:W-:Y:S05]  /*0ff0*/  BRA `(.L_x_12) ;  /* 0x0000000000087947 */ /* 0x000fea0003800000 */
.L_x_13:
[----:B------:R-:W-:Y:S02]  /*1000*/  ULDC UR4, c[0x0][0x580] ;  /* 0x0001600000047ab9 */ /* 0x000fe40000000800 */
[----:B------:R-:W-:-:S07]  /*1010*/  IMAD.U32 R155, RZ, RZ, UR4 ;  /* 0x00000004ff9b7e24 */ /* 0x000fce000f8e00ff */
.L_x_12:
[----:B------:R-:W-:Y:S02]  /*1020*/  ULDC.64 UR4, c[0x0][0x5a0] ;  /* 0x0001680000047ab9 */ /* 0x000fe40000000a00 */
[----:B------:R-:W-:-:S04]  /*1030*/  ISETP.NE.U32.AND P0, PT, RZ, UR4, PT ;  /* 0x00000004ff007c0c */ /* 0x000fc8000bf05070 */
[----:B------:R-:W-:-:S13]  /*1040*/  ISETP.NE.AND.EX P0, PT, RZ, UR5, PT, P0 ;  /* 0x00000005ff007c0c */ /* 0x000fda000bf05300 */
[----:B------:R-:W-:Y:S05]  /*1050*/  @!P0 BRA `(.L_x_14) ;  /* 0x00000000001c8947 */ /* 0x000fea0003800000 */
[----:B01----:R-:W0:Y:S02]  /*1060*/  LDC.64 R4, c[0x0][0x5a0] ;  /* 0x00016800ff047b82 */ /* 0x003e240000000a00 */
[----:B0-----:R-:W2:Y:S02]  /*1070*/  LDG.E.64 R4, desc[UR36][R4.64] ;  /* 0x0000002404047981 */ /* 0x001ea4000c1e1b00 */
[----:B--2---:R-:W-:-:S04]  /*1080*/  ISETP.NE.U32.AND P0, PT, R4, RZ, PT ;  /* 0x000000ff0400720c */ /* 0x004fc80003f05070 */
[----:B------:R-:W-:-:S13]  /*1090*/  ISETP.NE.AND.EX P0, PT, R5, RZ, PT, P0 ;  /* 0x000000ff0500720c */ /* 0x000fda0003f05300 */
[----:B------:R-:W-:Y:S05]  /*10a0*/  @!P0 BRA `(.L_x_14) ;  /* 0x0000000000088947 */ /* 0x000fea0003800000 */
[----:B------:R0:W5:Y:S01]  /*10b0*/  LD.E R156, desc[UR36][R4.64] ;  /* 0x00000024049c7980 */ /* 0x000162000c101900 */
[----:B------:R-:W-:Y:S05]  /*10c0*/  BRA `(.L_x_15) ;  /* 0x0000000000247947 */ /* 0x000fea0003800000 */
.L_x_14:
[----:B------:R-:W-:Y:S02]  /*10d0*/  ULDC.64 UR4, c[0x0][0x590] ;  /* 0x0001640000047ab9 */ /* 0x000fe40000000a00 */
[----:B------:R-:W-:-:S04]  /*10e0*/  ISETP.NE.U32.AND P0, PT, RZ, UR4, PT ;  /* 0x00000004ff007c0c */ /* 0x000fc8000bf05070 */
[----:B------:R-:W-:-:S13]  /*10f0*/  ISETP.NE.AND.EX P0, PT, RZ, UR5, PT, P0 ;  /* 0x00000005ff007c0c */ /* 0x000fda000bf05300 */
[----:B------:R-:W-:Y:S05]  /*1100*/  @!P0 BRA `(.L_x_16) ;  /* 0x00000000000c8947 */ /* 0x000fea0003800000 */
[----:B------:R-:W2:Y:S02]  /*1110*/  LDC.64 R156, c[0x0][0x590] ;  /* 0x00016400ff9c7b82 */ /* 0x000ea40000000a00 */
[----:B--2---:R2:W5:Y:S01]  /*1120*/  LDG.E R156, desc[UR36][R156.64] ;  /* 0x000000249c9c7981 */ /* 0x004562000c1e1900 */
[----:B------:R-:W-:Y:S05]  /*1130*/  BRA `(.L_x_15) ;  /* 0x0000000000087947 */ /* 0x000fea0003800000 */
.L_x_16:
[----:B------:R-:W-:Y:S02]  /*1140*/  ULDC UR4, c[0x0][0x584] ;  /* 0x0001610000047ab9 */ /* 0x000fe40000000800 */
[----:B------:R-:W-:-:S07]  /*1150*/  MOV R156, UR4 ;  /* 0x00000004009c7c02 */ /* 0x000fce0008000f00 */
.L_x_15:
[----:B------:R-:W-:-:S13]  /*1160*/  LOP3.LUT P0, RZ, R0, 0xff, RZ, 0xc0, !PT ;  /* 0x000000ff00ff7812 */ /* 0x000fda000780c0ff */
[----:B------:R-:W-:Y:S05]  /*1170*/  @!P0 EXIT ;  /* 0x000000000000894d */ /* 0x000fea0003800000 */
[----:B------:R-:W-:Y:S01]  /*1180*/  ULDC UR4, c[0x0][0x28c] ;  /* 0x0000a30000047ab9 */ /* 0x000fe20000000800 */
[----:B------:R-:W-:Y:S01]  /*1190*/  LOP3.LUT R166, R19, 0x1, RZ, 0xfc, !PT ;  /* 0x0000000113a67812 */ /* 0x000fe200078efcff */
[----:B------:R-:W-:Y:S01]  /*11a0*/  UIADD3 UR4, UR4, 0x3f, URZ ;  /* 0x0000003f04047890 */ /* 0x000fe2000fffe03f */
[----:B------:R-:W-:Y:S01]  /*11b0*/  UMOV UR38, URZ ;  /* 0x0000003f00267c82 */ /* 0x000fe20008000000 */
[----:B------:R-:W-:Y:S02]  /*11c0*/  UMOV UR39, URZ ;  /* 0x0000003f00277c82 */ /* 0x000fe40008000000 */
[----:B------:R-:W-:-:S04]  /*11d0*/  USHF.R.S32.HI UR5, URZ, 0x1f, UR4 ;  /* 0x0000001f3f057899 */ /* 0x000fc80008011404 */
[----:B------:R-:W-:-:S04]  /*11e0*/  ULEA.HI UR5, UR5, UR4, URZ, 0x6 ;  /* 0x0000000405057291 */ /* 0x000fc8000f8f303f */
[----:B------:R-:W-:-:S12]  /*11f0*/  USHF.R.S32.HI UR40, URZ, 0x6, UR5 ;  /* 0x000000063f287899 */ /* 0x000fd80008011405 */
.L_x_288:
[----:B------:R-:W-:Y:S01]  /*1200*/  LOP3.LUT R0, R18, 0x80, RZ, 0xc0, !PT ;  /* 0x0000008012007812 */ /* 0x000fe200078ec0ff */
[----:B---3--:R-:W3:Y:S01]  /*1210*/  S2UR UR7, SR_CgaCtaId ;  /* 0x00000000000779c3 */ /* 0x008ee20000008800 */
[----:B------:R-:W-:Y:S02]  /*1220*/  UMOV UR6, 0x400 ;  /* 0x0000040000067882 */ /* 0x000fe40000000000 */
[----:B------:R-:W-:-:S06]  /*1230*/  SHF.R.U32.HI R0, RZ, 0x7, R0 ;  /* 0x00000007ff007819 */ /* 0x000fcc0000011600 */
[----:B----4-:R-:W4:Y:S01]  /*1240*/  SHFL.IDX PT, R0, R0, RZ, 0x1f ;  /* 0x00001fff00007589 */ /* 0x010f2200000e0000 */
[----:B---3--:R-:W-:Y:S01]  /*1250*/  ULEA UR6, UR7, UR6, 0x18 ;  /* 0x0000000607067291 */ /* 0x008fe2000f8ec03f */
[----:B----4-:R-:W-:-:S13]  /*1260*/  R2UR UR4, R0 ;  /* 0x00000000000472ca */ /* 0x010fda00000e0000 */
[----:B------:R-:W-:-:S04]  /*1270*/  ULEA.HI UR5, UR4, UR4, URZ, 0x1 ;  /* 0x0000000404057291 */ /* 0x000fc8000f8f083f */
[----:B------:R-:W-:-:S04]  /*1280*/  ULOP3.LUT UR5, UR5, 0x7fffe, URZ, 0xc0, !UPT ;  /* 0x0007fffe05057892 */ /* 0x000fc8000f8ec03f */
[----:B------:R-:W-:-:S03]  /*1290*/  UIADD3 UR5, UR4, -UR5, URZ ;  /* 0x8000000504057290 */ /* 0x000fc6000fffe03f */
[----:B------:R-:W-:Y:S01]  /*12a0*/  ULDC UR4, c[0x0][0x28c] ;  /* 0x0000a30000047ab9 */ /* 0x000fe20000000800 */
[----:B------:R-:W-:Y:S01]  /*12b0*/  ULEA UR5, UR5, UR6, 0xd ;  /* 0x0000000605057291 */ /* 0x000fe2000f8e683f */
[----:B------:R-:W-:-:S03]  /*12c0*/  ISETP.LT.AND P0, PT, RZ, UR4, PT ;  /* 0x00000004ff007c0c */ /* 0x000fc6000bf01270 */
[----:B------:R-:W-:-:S04]  /*12d0*/  UIADD3 UR5, UR5, 0x100, URZ ;  /* 0x0000010005057890 */ /* 0x000fc8000fffe03f */
[----:B------:R-:W-:-:S04]  /*12e0*/  USHF.R.U32.HI UR5, URZ, 0x4, UR5 ;  /* 0x000000043f057899 */ /* 0x000fc80008011605 */
[----:B------:R-:W-:Y:S02]  /*12f0*/  ULOP3.LUT UR41, UR5, 0x3fff, URZ, 0xc0, !UPT ;  /* 0x00003fff05297892 */ /* 0x000fe4000f8ec03f */
[----:B-12---:R-:W-:Y:S10]  /*1300*/  @P0 BRA `(.L_x_17) ;  /* 0x0000000000400947 */ /* 0x006ff40003800000 */
[----:B------:R-:W-:Y:S01]  /*1310*/  MOV R0, 0x0 ;  /* 0x0000000000007802 */ /* 0x000fe20000000f00 */
[----:B------:R-:W-:Y:S01]  /*1320*/  ULDC.64 UR4, c[0x4][0x68] ;  /* 0x01001a0000047ab9 */ /* 0x000fe20000000a00 */
[----:B------:R-:W-:Y:S01]  /*1330*/  ULDC.64 UR6, c[0x4][0x8] ;  /* 0x0100020000067ab9 */ /* 0x000fe20000000a00 */
[----:B01----:R-:W-:Y:S01]  /*1340*/  IMAD.U32 R4, RZ, RZ, UR4 ;  /* 0x00000004ff047e24 */ /* 0x003fe2000f8e00ff */
[----:B------:R0:W1:Y:S01]  /*1350*/  LDC.64 R14, c[0x4][R0] ;  /* 0x01000000000e7b82 */ /* 0x0000620000000a00 */
[----:B------:R-:W-:Y:S01]  /*1360*/  IMAD.U32 R5, RZ, RZ, UR5 ;  /* 0x00000005ff057e24 */ /* 0x000fe2000f8e00ff */
[----:B------:R-:W-:Y:S01]  /*1370*/  ULDC.64 UR4, c[0x4][0x70] ;  /* 0x01001c0000047ab9 */ /* 0x000fe20000000a00 */
[----:B------:R-:W-:Y:S02]  /*1380*/  IMAD.U32 R10, RZ, RZ, UR6 ;  /* 0x00000006ff0a7e24 */ /* 0x000fe4000f8e00ff */
[----:B------:R-:W-:Y:S02]  /*1390*/  IMAD.U32 R6, RZ, RZ, UR4 ;  /* 0x00000004ff067e24 */ /* 0x000fe4000f8e00ff */
[----:B------:R-:W-:-:S02]  /*13a0*/  IMAD.U32 R7, RZ, RZ, UR5 ;  /* 0x00000005ff077e24 */ /* 0x000fc4000f8e00ff */
[----:B------:R-:W-:Y:S02]  /*13b0*/  IMAD.U32 R11, RZ, RZ, UR7 ;  /* 0x00000007ff0b7e24 */ /* 0x000fe4000f8e00ff */
[----:B------:R-:W-:Y:S02]  /*13c0*/  IMAD.MOV.U32 R8, RZ, RZ, 0x1e1 ;  /* 0x000001e1ff087424 */ /* 0x000fe400078e00ff */
[----:B------:R-:W-:Y:S02]  /*13d0*/  IMAD.MOV.U32 R12, RZ, RZ, 0x1 ;  /* 0x00000001ff0c7424 */ /* 0x000fe400078e00ff */
[----:B0-----:R-:W-:-:S07]  /*13e0*/  IMAD.MOV.U32 R13, RZ, RZ, RZ ;  /* 0x000000ffff0d7224 */ /* 0x001fce00078e00ff */
[----:B------:R-:W-:-:S07]  /*13f0*/  LEPC R20, `(.L_x_17) ;  /* 0x000000001014794e */ /* 0x000fce0000000000 */
[----:B-12--5:R-:W-:Y:S05]  /*1400*/  CALL.ABS.NOINC R14 ;  /* 0x000000000e007343 */ /* 0x026fea0003c00000 */
.L_x_17:
[----:B------:R-:W-:-:S13]  /*1410*/  ISETP.NE.AND P0, PT, R166, 0x3, PT ;  /* 0x00000003a600780c */ /* 0x000fda0003f05270 */
[----:B------:R-:W-:Y:S05]  /*1420*/  @!P0 BRA `(.L_x_18) ;  /* 0x0000000000048947 */ /* 0x000fea0003800000 */
[----:B------:R-:W-:Y:S01]  /*1430*/  BPT.TRAP 0x1 ;  /* 0x000000040000795c */ /* 0x000fe20000300000 */
.L_x_18:
[----:B------:R-:W3:Y:S01]  /*1440*/  S2UR UR5, SR_CgaCtaId ;  /* 0x00000000000579c3 */ /* 0x000ee20000008800 */
[----:B------:R-:W-:Y:S01]  /*1450*/  UMOV UR4, 0x400 ;  /* 0x0000040000047882 */ /* 0x000fe20000000000 */
[----:B------:R-:W-:Y:S02]  /*1460*/  IMAD.U32 R3, RZ, RZ, UR39 ;  /* 0x00000027ff037e24 */ /* 0x000fe4000f8e00ff */
[----:B------:R-:W-:-:S05]  /*1470*/  IMAD.U32 R0, RZ, RZ, UR38 ;  /* 0x00000026ff007e24 */ /* 0x000fca000f8e00ff */
[----:B------:R-:W-:Y:S01]  /*1480*/  SHF.L.U32 R0, R0, 0x1f, RZ ;  /* 0x0000001f00007819 */ /* 0x000fe200000006ff */
[----:B---3--:R-:W-:-:S06]  /*1490*/  ULEA UR4, UR5, UR4, 0x18 ;  /* 0x0000000405047291 */ /* 0x008fcc000f8ec03f */
[----:B------:R-:W-:-:S05]  /*14a0*/  IMAD.U32 R6, RZ, RZ, UR4 ;  /* 0x00000004ff067e24 */ /* 0x000fca000f8e00ff */
[----:B------:R-:W-:-:S04]  /*14b0*/  LEA R3, R3, R6, 0x3 ;  /* 0x0000000603037211 */ /* 0x000fc800078e18ff */
[----:B------:R3:W4:Y:S01]  /*14c0*/  SYNCS.PHASECHK.TRANS64.TRYWAIT P1, [R3+URZ], R0 ;  /* 0x00000000030075a7 */ /* 0x000722000802017f */
[----:B------:R-:W-:Y:S05]  /*14d0*/  @!P0 BRA `(.L_x_19) ;  /* 0x0000000000048947 */ /* 0x000fea0003800000 */
[----:B------:R-:W-:Y:S01]  /*14e0*/  BPT.TRAP 0x1 ;  /* 0x000000040000795c */ /* 0x000fe20000300000 */
.L_x_19:
[----:B----4-:R-:W-:Y:S05]  /*14f0*/  @P1 BRA `(.L_x_20) ;  /* 0x0000000000081947 */ /* 0x010fea0003800000 */
[----:B------:R-:W4:Y:S02]  /*1500*/  SYNCS.PHASECHK.TRANS64.TRYWAIT P1, [R3+URZ], R0 ;  /* 0x00000000030075a7 */ /* 0x000f24000802017f */
[----:B----4-:R-:W-:Y:S05]  /*1510*/  @!P1 BRA `(.L_x_21) ;  /* 0x000000b0002c9947 */ /* 0x010fea0003800000 */
.L_x_20:
[----:B------:R-:W-:-:S04]  /*1520*/  UISETP.LT.AND UP0, UPT, UR40, 0x1, UPT ;  /* 0x000000012800788c */ /* 0x000fc8000bf01270 */
[----:B------:R-:W-:-:S06]  /*1530*/  USEL UR4, UR40, 0x1, UP0 ;  /* 0x0000000128047887 */ /* 0x000fcc0008000000 */
[----:B---34-:R-:W-:Y:S01]  /*1540*/  IMAD.U32 R0, RZ, RZ, UR4 ;  /* 0x00000004ff007e24 */ /* 0x018fe2000f8e00ff */
[----:B------:R-:W-:Y:S05]  /*1550*/  WARPSYNC.ALL ;  /* 0x0000000000007948 */ /* 0x000fea0003800000 */
[----:B------:R-:W-:-:S04]  /*1560*/  IADD3 R0, -R0, UR40, RZ ;  /* 0x0000002800007c10 */ /* 0x000fc8000fffe1ff */
[----:B------:R-:W-:Y:S02]  /*1570*/  ISETP.GE.AND P1, PT, R0, 0x1, PT ;  /* 0x000000010000780c */ /* 0x000fe40003f26270 */
[----:B------:R-:W-:Y:S01]  /*1580*/  R2UR UR4, R6 ;  /* 0x00000000060472ca */ /* 0x000fe200000e0000 */
[----:B------:R-:W-:Y:S01]  /*1590*/  WARPGROUP.ARRIVE ;  /* 0x00000000000079c5 */ /* 0x000fe20000000000 */
[----:B------:R-:W-:Y:S01]  /*15a0*/  UMOV UR9, 0x40000040 ;  /* 0x4000004000097882 */ /* 0x000fe20000000000 */
[----:B------:R-:W-:-:S10]  /*15b0*/  UMOV UR11, 0x40000040 ;  /* 0x40000040000b7882 */ /* 0x000fd40000000000 */
[----:B------:R-:W-:-:S04]  /*15c0*/  UIADD3 UR4, UR4, 0x20100, URZ ;  /* 0x0002010004047890 */ /* 0x000fc8000fffe03f */
[----:B------:R-:W-:-:S04]  /*15d0*/  USHF.R.U32.HI UR4, URZ, 0x4, UR4 ;  /* 0x000000043f047899 */ /* 0x000fc80008011604 */
[----:B------:R-:W-:Y:S02]  /*15e0*/  ULOP3.LUT UR5, UR4, 0x3fff, URZ, 0xc0, !UPT ;  /* 0x00003fff04057892 */ /* 0x000fe4000f8ec03f */
[----:B------:R-:W-:Y:S02]  /*15f0*/  ULOP3.LUT UR4, UR41, 0x10000, URZ, 0xfc, !UPT ;  /* 0x0001000029047892 */ /* 0x000fe4000f8efc3f */
[----:B------:R-:W-:Y:S02]  /*1600*/  ULOP3.LUT UR5, UR5, 0x10000, URZ, 0xfc, !UPT ;  /* 0x0001000005057892 */ /* 0x000fe4000f8efc3f */
[----:B------:R-:W-:Y:S02]  /*1610*/  ULEA UR6, UR39, UR4, 0xb ;  /* 0x0000000427067291 */ /* 0x000fe4000f8e583f */
[----:B------:R-:W-:-:S05]  /*1620*/  ULEA UR7, UR39, UR5, 0xa ;  /* 0x0000000527077291 */ /* 0x000fca000f8e503f */
[----:B------:R-:W-:Y:S02]  /*1630*/  UMOV UR8, UR6 ;  /* 0x0000000600087c82 */ /* 0x000fe40008000000 */
[----:B------:R-:W-:Y:S02]  /*1640*/  UMOV UR10, UR7 ;  /* 0x00000007000a7c82 */ /* 0x000fe40008000000 */
[----:B------:R-:W-:Y:S01]  /*1650*/  HGMMA.64x128x16.F32.BF16 R88, gdesc[UR8], RZ, !UPT, gsb0 ;  /* 0x01e00000085879f0 */ /* 0x000fe2000c0018ff */
[----:B------:R-:W-:Y:S01]  /*1660*/  UIADD3 UR8, UR6, 0x400, URZ ;  /* 0x0000040006087890 */ /* 0x000fe2000fffe03f */
[----:B------:R-:W-:Y:S01]  /*1670*/  UMOV UR9, 0x40000040 ;  /* 0x4000004000097882 */ /* 0x000fe20000000000 */
[----:B------:R-:W-:Y:S02]  /*1680*/  WARPGROUP.DEPBAR.LE gsb0, 0x0 ;  /* 0x00008000000079c5 */ /* 0x000fe40000010000 */
[----:B------:R-:W-:-:S07]  /*1690*/  WARPGROUP.ARRIVE ;  /* 0x00000000000079c5 */ /* 0x000fce0000000000 */
[----:B------:R-:W-:Y:S01]  /*16a0*/  HGMMA.64x128x16.F32.BF16 R24, gdesc[UR8], RZ, !UPT, gsb0 ;  /* 0x01e00000081879f0 */ /* 0x000fe2000c0018ff */
[----:B------:R-:W-:Y:S02]  /*16b0*/  UIADD3 UR8, UR6, 0x2, URZ ;  /* 0x0000000206087890 */ /* 0x000fe4000fffe03f */
[----:B------:R-:W-:Y:S01]  /*16c0*/  UIADD3 UR10, UR7, 0x2, URZ ;  /* 0x00000002070a7890 */ /* 0x000fe2000fffe03f */
[----:B------:R-:W-:Y:S01]  /*16d0*/  UMOV UR9, 0x40000040 ;  /* 0x4000004000097882 */ /* 0x000fe20000000000 */
[----:B------:R-:W-:Y:S01]  /*16e0*/  UMOV UR11, 0x40000040 ;  /* 0x40000040000b7882 */ /* 0x000fe20000000000 */
[----:B------:R-:W-:Y:S02]  /*16f0*/  WARPGROUP.DEPBAR.LE gsb0, 0x0 ;  /* 0x00008000000079c5 */ /* 0x000fe40000010000 */
[----:B------:R-:W-:-:S06]  /*1700*/  WARPGROUP.ARRIVE ;  /* 0x00000000000079c5 */ /* 0x000fcc0000000000 */
[----:B------:R-:W-:Y:S01]  /*1710*/  HGMMA.64x128x16.F32.BF16 R88, gdesc[UR8], R88, gsb0 ;  /* 0x01e00000085879f0 */ /* 0x000fe20008001858 */
[----:B------:R-:W-:Y:S01]  /*1720*/  UIADD3 UR8, UR6, 0x402, URZ ;  /* 0x0000040206087890 */ /* 0x000fe2000fffe03f */
[----:B------:R-:W-:Y:S01]  /*1730*/  UMOV UR9, 0x40000040 ;  /* 0x4000004000097882 */ /* 0x000fe20000000000 */
[----:B------:R-:W-:Y:S02]  /*1740*/  WARPGROUP.DEPBAR.LE gsb0, 0x0 ;  /* 0x00008000000079c5 */ /* 0x000fe40000010000 */
[----:B------:R-:W-:-:S07]  /*1750*/  WARPGROUP.ARRIVE ;  /* 0x00000000000079c5 */ /* 0x000fce0000000000 */
[----:B------:R-:W-:Y:S01]  /*1760*/  HGMMA.64x128x16.F32.BF16 R24, gdesc[UR8], R24, gsb0 ;  /* 0x01e00000081879f0 */ /* 0x000fe20008001818 */
        /* <DEDUP_REMOVED lines=23> */
[----:B------:R-:W-:Y:S03]  /*18e0*/  HGMMA.64x128x16.F32.BF16 R24, gdesc[UR8], R24, gsb0 ;  /* 0x01e00000081879f0 */ /* 0x000fe60008001818 */
[----:B------:R-:W-:Y:S02]  /*18f0*/  WARPGROUP.DEPBAR.LE gsb0, 0x0 ;  /* 0x00008000000079c5 */ /* 0x000fe40000010000 */
[----:B------:R-:W-:Y:S05]  /*1900*/  @!P1 BRA `(.L_x_22) ;  /* 0x0000000400749947 */ /* 0x000fea0003800000 */
[----:B------:R-:W-:Y:S02]  /*1910*/  UIADD3 UR6, UR39, 0x1, URZ ;  /* 0x0000000127067890 */ /* 0x000fe4000fffe03f */
[----:B------:R-:W-:Y:S02]  /*1920*/  IMAD.U32 R3, RZ, RZ, UR39 ;  /* 0x00000027ff037e24 */ /* 0x000fe4000f8e00ff */
[----:B------:R-:W-:-:S04]  /*1930*/  UISETP.NE.AND UP0, UPT, UR6, 0x4, UPT ;  /* 0x000000040600788c */ /* 0x000fc8000bf05270 */
[----:B------:R-:W-:Y:S02]  /*1940*/  USEL UR7, URZ, 0x1, UP0 ;  /* 0x000000013f077887 */ /* 0x000fe40008000000 */
[----:B------:R-:W-:Y:S02]  /*1950*/  USEL UR6, UR6, URZ, UP0 ;  /* 0x0000003f06067287 */ /* 0x000fe40008000000 */
[----:B------:R-:W-:-:S06]  /*1960*/  ULOP3.LUT UR7, UR38, UR7, URZ, 0x3c, !UPT ;  /* 0x0000000726077292 */ /* 0x000fcc000f8e3c3f */
[----:B------:R-:W-:-:S07]  /*1970*/  IMAD.U32 R7, RZ, RZ, UR7 ;  /* 0x00000007ff077e24 */ /* 0x000fce000f8e00ff */
.L_x_29:
[----:B------:R-:W-:Y:S05]  /*1980*/  @!P0 BRA `(.L_x_23) ;  /* 0x0000000000048947 */ /* 0x000fea0003800000 */
[----:B------:R-:W-:Y:S01]  /*1990*/  BPT.TRAP 0x1 ;  /* 0x000000040000795c */ /* 0x000fe20000300000 */
.L_x_23:
[----:B------:R-:W3:Y:S01]  /*19a0*/  S2UR UR8, SR_CgaCtaId ;  /* 0x00000000000879c3 */ /* 0x000ee20000008800 */
[----:B------:R-:W-:Y:S01]  /*19b0*/  UMOV UR7, 0x400 ;  /* 0x0000040000077882 */ /* 0x000fe20000000000 */
[----:B01----:R-:W-:Y:S01]  /*19c0*/  IMAD.U32 R5, RZ, RZ, UR6 ;  /* 0x00000006ff057e24 */ /* 0x003fe2000f8e00ff */
[----:B------:R-:W-:Y:S01]  /*19d0*/  SHF.L.U32 R4, R7, 0x1f, RZ ;  /* 0x0000001f07047819 */ /* 0x000fe200000006ff */
[----:B---3--:R-:W-:-:S06]  /*19e0*/  ULEA UR7, UR8, UR7, 0x18 ;  /* 0x0000000708077291 */ /* 0x008fcc000f8ec03f */
[----:B------:R-:W-:-:S04]  /*19f0*/  IMAD.U32 R6, RZ, RZ, UR7 ;  /* 0x00000007ff067e24 */ /* 0x000fc8000f8e00ff */
[----:B------:R-:W-:-:S04]  /*1a00*/  IMAD R5, R5, 0x8, R6 ;  /* 0x0000000805057824 */ /* 0x000fc800078e0206 */
[----:B------:R0:W1:Y:S01]  /*1a10*/  SYNCS.PHASECHK.TRANS64.TRYWAIT P1, [R5+URZ], R4 ;  /* 0x00000004050075a7 */ /* 0x000062000802017f */
[----:B------:R-:W-:Y:S05]  /*1a20*/  @!P0 BRA `(.L_x_24) ;  /* 0x0000000000048947 */ /* 0x000fea0003800000 */
[----:B------:R-:W-:Y:S01]  /*1a30*/  BPT.TRAP 0x1 ;  /* 0x000000040000795c */ /* 0x000fe20000300000 */
.L_x_24:
[----:B-1----:R-:W-:Y:S05]  /*1a40*/  @P1 BRA `(.L_x_25) ;  /* 0x0000000000081947 */ /* 0x002fea0003800000 */
[----:B------:R-:W1:Y:S02]  /*1a50*/  SYNCS.PHASECHK.TRANS64.TRYWAIT P1, [R5+URZ], R4 ;  /* 0x00000004050075a7 */ /* 0x000e64000802017f */
[----:B-1----:R-:W-:Y:S05]  /*1a60*/  @!P1 BRA `(.L_x_26) ;  /* 0x000000a800ec9947 */ /* 0x002fea0003800000 */
.L_x_25:
[----:B------:R-:W-:Y:S01]  /*1a70*/  ULEA UR7, UR6, UR4, 0xb ;  /* 0x0000000406077291 */ /* 0x000fe2000f8e583f */
[----:B------:R-:W-:Y:S01]  /*1a80*/  WARPGROUP.ARRIVE ;  /* 0x00000000000079c5 */ /* 0x000fe20000000000 */
[----:B------:R-:W-:Y:S01]  /*1a90*/  ULEA UR12, UR6, UR5, 0xa ;  /* 0x00000005060c7291 */ /* 0x000fe2000f8e503f */
[----:B------:R-:W-:Y:S01]  /*1aa0*/  UMOV UR9, 0x40000040 ;  /* 0x4000004000097882 */ /* 0x000fe20000000000 */
[----:B------:R-:W-:-:S03]  /*1ab0*/  UMOV UR11, 0x40000040 ;  /* 0x40000040000b7882 */ /* 0x000fc60000000000 */
[----:B------:R-:W-:Y:S02]  /*1ac0*/  UMOV UR8, UR7 ;  /* 0x0000000700087c82 */ /* 0x000fe40008000000 */
[----:B------:R-:W-:Y:S02]  /*1ad0*/  UMOV UR10, UR12 ;  /* 0x0000000c000a7c82 */ /* 0x000fe40008000000 */
        /* <DEDUP_REMOVED lines=44> */
[----:B------:R-:W-:Y:S01]  /*1da0*/  BPT.TRAP 0x1 ;  /* 0x000000040000795c */ /* 0x000fe20000300000 */
.L_x_27:
[----:B------:R-:W-:-:S13]  /*1db0*/  ISETP.NE.AND P1, PT, R22, RZ, PT ;  /* 0x000000ff1600720c */ /* 0x000fda0003f25270 */
[----:B01----:R-:W-:-:S04]  /*1dc0*/  @P1 IMAD R4, R3, 0x8, R6 ;  /* 0x0000000803041824 */ /* 0x003fc800078e0206 */
[----:B------:R-:W-:-:S05]  /*1dd0*/  @P1 VIADD R5, R4, 0x20 ;  /* 0x0000002004051836 */ /* 0x000fca0000000000 */
[----:B------:R-:W-:-:S04]  /*1de0*/  @P1 PRMT R5, R152, 0x654, R5 ;  /* 0x0000065498051816 */ /* 0x000fc80000000005 */
[----:B------:R0:W-:Y:S01]  /*1df0*/  @P1 SYNCS.ARRIVE.TRANS64.RED.A1T0 RZ, [R5+URZ], RZ ;  /* 0x000000ff05ff19a7 */ /* 0x0001e2000810043f */
[----:B------:R-:W-:-:S13]  /*1e00*/  ISETP.GT.U32.AND P1, PT, R19, 0x1, PT ;  /* 0x000000011300780c */ /* 0x000fda0003f24070 */
[----:B0-----:R-:W-:Y:S05]  /*1e10*/  @P1 BRA `(.L_x_28) ;  /* 0x0000000000041947 */ /* 0x001fea0003800000 */
[----:B------:R-:W-:Y:S01]  /*1e20*/  BPT.TRAP 0x1 ;  /* 0x000000040000795c */ /* 0x000fe20000300000 */
.L_x_28:
[----:B------:R-:W-:Y:S01]  /*1e30*/  UIADD3 UR6, UR6, 0x1, URZ ;  /* 0x0000000106067890 */ /* 0x000fe2000fffe03f */
[C---:B------:R-:W-:Y:S01]  /*1e40*/  ISETP.GT.AND P2, PT, R0.reuse, 0x1, PT ;  /* 0x000000010000780c */ /* 0x040fe20003f44270 */
[----:B------:R-:W-:Y:S02]  /*1e50*/  VIADD R3, R3, 0x1 ;  /* 0x0000000103037836 */ /* 0x000fe40000000000 */
[----:B------:R-:W-:Y:S01]  /*1e60*/  UISETP.NE.AND UP0, UPT, UR6, 0x4, UPT ;  /* 0x000000040600788c */ /* 0x000fe2000bf05270 */
[----:B------:R-:W-:Y:S02]  /*1e70*/  VIADD R0, R0, 0xffffffff ;  /* 0xffffffff00007836 */ /* 0x000fe40000000000 */
[C---:B------:R-:W-:Y:S01]  /*1e80*/  ISETP.NE.AND P1, PT, R3.reuse, 0x4, PT ;  /* 0x000000040300780c */ /* 0x040fe20003f25270 */
[----:B------:R-:W-:Y:S02]  /*1e90*/  USEL UR7, URZ, 0x1, UP0 ;  /* 0x000000013f077887 */ /* 0x000fe40008000000 */
[----:B------:R-:W-:Y:S01]  /*1ea0*/  USEL UR6, UR6, URZ, UP0 ;  /* 0x0000003f06067287 */ /* 0x000fe20008000000 */
[----:B------:R-:W-:-:S03]  /*1eb0*/  SEL R3, R3, RZ, P1 ;  /* 0x000000ff03037207 */ /* 0x000fc60000800000 */
[----:B------:R-:W-:Y:S01]  /*1ec0*/  LOP3.LUT R7, R7, UR7, RZ, 0x3c, !PT ;  /* 0x0000000707077c12 */ /* 0x000fe2000f8e3cff */
[----:B------:R-:W-:Y:S07]  /*1ed0*/  @P2 BRA `(.L_x_29) ;  /* 0xfffffff800a82947 */ /* 0x000fee000383ffff */
.L_x_22:
[----:B------:R-:W3:Y:S02]  /*1ee0*/  LDC R0, c[0x0][0x28c] ;  /* 0x0000a300ff007b82 */ /* 0x000ee40000000800 */
[----:B---3--:R-:W-:-:S13]  /*1ef0*/  ISETP.GE.AND P1, PT, R0, 0x1, PT ;  /* 0x000000010000780c */ /* 0x008fda0003f26270 */
[----:B------:R-:W-:Y:S05]  /*1f00*/  @!P1 BRA `(.L_x_30) ;  /* 0x0000000000409947 */ /* 0x000fea0003800000 */
[----:B------:R-:W-:Y:S05]  /*1f10*/  @!P0 BRA `(.L_x_31) ;  /* 0x0000000000048947 */ /* 0x000fea0003800000 */
[----:B------:R-:W-:Y:S01]  /*1f20*/  BPT.TRAP 0x1 ;  /* 0x000000040000795c */ /* 0x000fe20000300000 */
.L_x_31:
[----:B------:R-:W-:Y:S01]  /*1f30*/  ISETP.NE.AND P0, PT, R22, RZ, PT ;  /* 0x000000ff1600720c */ /* 0x000fe20003f05270 */
[----:B------:R-:W-:-:S12]  /*1f40*/  UISETP.LT.AND UP1, UPT, UR40, 0x1, UPT ;  /* 0x000000012800788c */ /* 0x000fd8000bf21270 */
[----:B------:R-:W-:-:S05]  /*1f50*/  VOTEU.ANY UP0, P0 ;  /* 0x00000000003f7886 */ /* 0x000fca0000000100 */
[----:B------:R-:W-:-:S04]  /*1f60*/  @UP0 USEL UR4, UR40, 0x1, UP1 ;  /* 0x0000000128040887 */ /* 0x000fc80008800000 */
[----:B------:R-:W-:-:S06]  /*1f70*/  @UP0 UIADD3 UR4, UR39, UR40, -UR4 ;  /* 0x0000002827040290 */ /* 0x000fcc000fffe804 */
[----:B------:R-:W-:-:S04]  /*1f80*/  IMAD.U32 R0, RZ, RZ, UR4 ;  /* 0x00000004ff007e24 */ /* 0x000fc8000f8e00ff */
[----:B------:R-:W-:-:S05]  /*1f90*/  @P0 IMAD.SHL.U32 R0, R0, 0x8, RZ ;  /* 0x0000000800000824 */ /* 0x000fca00078e00ff */
[----:B------:R-:W-:-:S04]  /*1fa0*/  @P0 LOP3.LUT R0, R0, 0x18, RZ, 0xc0, !PT ;  /* 0x0000001800000812 */ /* 0x000fc800078ec0ff */
[----:B------:R-:W-:-:S04]  /*1fb0*/  @P0 IADD3 R3, R6, 0x20, R0 ;  /* 0x0000002006030810 */ /* 0x000fc80007ffe000 */
[----:B------:R-:W-:-:S04]  /*1fc0*/  @P0 PRMT R3, R152, 0x654, R3 ;  /* 0x0000065498030816 */ /* 0x000fc80000000003 */
[----:B------:R3:W-:Y:S01]  /*1fd0*/  @P0 SYNCS.ARRIVE.TRANS64.RED.A1T0 RZ, [R3+URZ], RZ ;  /* 0x000000ff03ff09a7 */ /* 0x0007e2000810043f */
[----:B------:R-:W-:-:S13]  /*1fe0*/  ISETP.GT.U32.AND P0, PT, R19, 0x1, PT ;  /* 0x000000011300780c */ /* 0x000fda0003f04070 */
[----:B---3--:R-:W-:Y:S05]  /*1ff0*/  @P0 BRA `(.L_x_30) ;  /* 0x0000000000040947 */ /* 0x008fea0003800000 */
[----:B------:R-:W-:Y:S01]  /*2000*/  BPT.TRAP 0x1 ;  /* 0x000000040000795c */ /* 0x000fe20000300000 */
.L_x_30:
[----:B------:R-:W3:Y:S01]  /*2010*/  LDC R6, c[0x0][0x288] ;  /* 0x0000a200ff067b82 */ /* 0x000ee20000000800 */
[--C-:B------:R-:W-:Y:S01]  /*2020*/  SHF.R.U32.HI R0, RZ, 0x2, R18.reuse ;  /* 0x00000002ff007819 */ /* 0x100fe20000011612 */
[----:B------:R-:W-:Y:S01]  /*2030*/  UIADD3 UR39, UR40, UR39, URZ ;  /* 0x0000002728277290 */ /* 0x000fe2000fffe03f */
[----:B01----:R-:W-:Y:S01]  /*2040*/  SHF.R.U32.HI R5, RZ, 0x7, R18 ;  /* 0x00000007ff057819 */ /* 0x003fe20000011612 */
[----:B------:R-:W-:Y:S01]  /*2050*/  IMAD.SHL.U32 R13, R154, 0x80, RZ ;  /* 0x000000809a0d7824 */ /* 0x000fe200078e00ff */
[----:B------:R-:W-:Y:S01]  /*2060*/  LOP3.LUT R4, R18, 0x60, RZ, 0xc0, !PT ;  /* 0x0000006012047812 */ /* 0x000fe200078ec0ff */
[----:B------:R-:W-:Y:S01]  /*2070*/  USHF.R.U32.HI UR4, URZ, 0x2, UR39 ;  /* 0x000000023f047899 */ /* 0x000fe20008011627 */
[----:B------:R-:W-:Y:S01]  /*2080*/  LOP3.LUT R3, R0, 0x7, RZ, 0xc0, !PT ;  /* 0x0000000700037812 */ /* 0x000fe200078ec0ff */
[----:B------:R-:W-:Y:S01]  /*2090*/  ULDC UR8, c[0x0][0x284] ;  /* 0x0000a10000087ab9 */ /* 0x000fe20000000800 */
[----:B------:R-:W-:Y:S01]  /*20a0*/  LOP3.LUT R0, R5, 0x1, RZ, 0xc0, !PT ;  /* 0x0000000105007812 */ /* 0x000fe200078ec0ff */
[----:B------:R-:W-:Y:S01]  /*20b0*/  ULOP3.LUT UR4, UR4, 0x1, URZ, 0xc0, !UPT ;  /* 0x0000000104047892 */ /* 0x000fe2000f8ec03f */
[----:B------:R-:W-:Y:S01]  /*20c0*/  SHF.R.U32.HI R10, RZ, 0x1, R4 ;  /* 0x00000001ff0a7819 */ /* 0x000fe20000011604 */
[----:B------:R-:W-:Y:S01]  /*20d0*/  UISETP.GT.U32.AND UP1, UPT, UR39, 0x3, UPT ;  /* 0x000000032700788c */ /* 0x000fe2000bf24070 */
[----:B------:R-:W-:Y:S01]  /*20e0*/  SHF.L.U32 R4, R0, 0x6, RZ ;  /* 0x0000000600047819 */ /* 0x000fe200000006ff */
[----:B------:R-:W-:Y:S01]  /*20f0*/  UISETP.NE.U32.AND UP0, UPT, UR4, 0x1, UPT ;  /* 0x000000010400788c */ /* 0x000fe2000bf05070 */
[--C-:B------:R-:W-:Y:S01]  /*2100*/  IADD3 R5, RZ, -R10, -R3.reuse ;  /* 0x8000000aff057210 */ /* 0x100fe20007ffe803 */
[----:B------:R-:W-:Y:S01]  /*2110*/  ULDC.64 UR6, c[0x0][0x5d0] ;  /* 0x0001740000067ab9 */ /* 0x000fe20000000a00 */
[----:B--2---:R-:W-:Y:S01]  /*2120*/  LOP3.LUT R157, R4, 0x40, R3, 0xe2, !PT ;  /* 0x00000040049d7812 */ /* 0x004fe200078ee203 */
[----:B------:R-:W-:Y:S01]  /*2130*/  UISETP.LT.U32.AND UP1, UPT, UR40, 0x4, UP1 ;  /* 0x000000042800788c */ /* 0x000fe20008f21070 */
[----:B------:R-:W-:Y:S01]  /*2140*/  LOP3.LUT R3, R18, 0x3, RZ, 0xc0, !PT ;  /* 0x0000000312037812 */ /* 0x000fe200078ec0ff */
[----:B------:R-:W-:Y:S01]  /*2150*/  UISETP.GT.U32.AND UP0, UPT, UR40, 0x3, !UP0 ;  /* 0x000000032800788c */ /* 0x000fe2000c704070 */
[----:B------:R-:W-:Y:S01]  /*2160*/  SHF.R.S32.HI R21, RZ, 0x1f, R23 ;  /* 0x0000001fff157819 */ /* 0x000fe20000011417 */
[----:B------:R-:W-:Y:S01]  /*2170*/  IMAD R0, R0, -0x40, R5 ;  /* 0xffffffc000007824 */ /* 0x000fe200078e0205 */
[----:B------:R-:W-:Y:S01]  /*2180*/  USEL UR5, URZ, 0x1, !UP1 ;  /* 0x000000013f057887 */ /* 0x000fe2000c800000 */
[----:B---3--:R-:W-:Y:S01]  /*2190*/  IMAD R12, R3, -0x2, R6 ;  /* 0xfffffffe030c7824 */ /* 0x008fe200078e0206 */
[----:B------:R-:W-:Y:S01]  /*21a0*/  ISETP.GE.AND P0, PT, R13, R6, PT ;  /* 0x000000060d00720c */ /* 0x000fe20003f06270 */
[----:B------:R-:W-:Y:S01]  /*21b0*/  IMAD.SHL.U32 R3, R153, 0x100, RZ ;  /* 0x0000010099037824 */ /* 0x000fe200078e00ff */
[----:B------:R-:W-:Y:S01]  /*21c0*/  USEL UR4, URZ, 0x1, !UP0 ;  /* 0x000000013f047887 */ /* 0x000fe2000c000000 */
[----:B------:R-:W-:Y:S01]  /*21d0*/  IMAD.SHL.U32 R6, R18, 0x2, RZ ;  /* 0x0000000212067824 */ /* 0x000fe200078e00ff */
[----:B------:R-:W-:Y:S01]  /*21e0*/  ULOP3.LUT UR39, UR39, 0x3, URZ, 0xc0, !UPT ;  /* 0x0000000327277892 */ /* 0x000fe2000f8ec03f */
[----:B------:R-:W-:Y:S01]  /*21f0*/  IMAD R4, R21, UR6, RZ ;  /* 0x0000000615047c24 */ /* 0x000fe2000f8e02ff */
[----:B------:R-:W-:Y:S01]  /*2200*/  ISETP.GE.OR P0, PT, R3, UR8, P0 ;  /* 0x0000000803007c0c */ /* 0x000fe20008706670 */
[----:B------:R-:W-:Y:S01]  /*2210*/  IMAD.WIDE R8, R153, 0x100, RZ ;  /* 0x0000010099087825 */ /* 0x000fe200078e02ff */
[----:B------:R-:W-:Y:S01]  /*2220*/  LOP3.LUT R6, R13, 0x6, R6, 0xf8, !PT ;  /* 0x000000060d067812 */ /* 0x000fe200078ef806 */
[----:B------:R-:W-:Y:S01]  /*2230*/  ULOP3.LUT UR38, UR4, UR38, UR5, 0x96, !UPT ;  /* 0x0000002604267292 */ /* 0x000fe2000f8e9605 */
[----:B------:R-:W-:Y:S01]  /*2240*/  IADD3 R3, -R3, UR8, R0 ;  /* 0x0000000803037c10 */ /* 0x000fe2000fffe100 */
[----:B------:R-:W-:Y:S01]  /*2250*/  IMAD R11, R23, UR7, R4 ;  /* 0x00000007170b7c24 */ /* 0x000fe2000f8e0204 */
[----:B------:R-:W-:Y:S01]  /*2260*/  SHF.R.S32.HI R7, RZ, 0x1f, R6 ;  /* 0x0000001fff077819 */ /* 0x000fe20000011406 */
[----:B------:R-:W-:Y:S01]  /*2270*/  IMAD.IADD R0, R12, 0x1, -R13 ;  /* 0x000000010c007824 */ /* 0x000fe200078e0a0d */
[----:B------:R-:W-:Y:S01]  /*2280*/  LOP3.LUT R157, R8, R157, R10, 0xfe, !PT ;  /* 0x0000009d089d7212 */ /* 0x000fe200078efe0a */
[----:B------:R-:W-:-:S02]  /*2290*/  IMAD.MOV.U32 R153, RZ, RZ, -0x1 ;  /* 0xffffffffff997424 */ /* 0x000fc400078e00ff */
[----:B------:R-:W-:-:S04]  /*22a0*/  IMAD.WIDE.U32 R4, R23, UR6, R6 ;  /* 0x0000000617047c25 */ /* 0x000fc8000f8e0006 */
[----:B------:R-:W-:Y:S02]  /*22b0*/  IMAD.IADD R11, R5, 0x1, R11 ;  /* 0x00000001050b7824 */ /* 0x000fe400078e020b */
[----:B------:R-:W-:Y:S01]  /*22c0*/  IMAD.MOV.U32 R10, RZ, RZ, R4 ;  /* 0x000000ffff0a7224 */ /* 0x000fe200078e0004 */
[----:B------:R-:W-:Y:S06]  /*22d0*/  @P0 BRA `(.L_x_32) ;  /* 0x0000008400680947 */ /* 0x000fec0003800000 */
[----:B------:R-:W0:Y:S01]  /*22e0*/  LDC.64 R4, c[0x0][0x5c8] ;  /* 0x00017200ff047b82 */ /* 0x000e220000000a00 */
[----:B-----5:R-:W-:Y:S01]  /*22f0*/  FSETP.NEU.AND P0, PT, R156, RZ, PT ;  /* 0x000000ff9c00720b */ /* 0x020fe20003f0d000 */
[----:B------:R-:W-:Y:S01]  /*2300*/  BSSY B0, `(.L_x_32) ;  /* 0x0000857000007945 */ /* 0x000fe20003800000 */
[----:B------:R-:W-:-:S04]  /*2310*/  ISETP.GT.AND P3, PT, R3, RZ, PT ;  /* 0x000000ff0300720c */ /* 0x000fc80003f64270 */
[----:B------:R-:W-:Y:S01]  /*2320*/  ISETP.GT.AND P1, PT, R0, RZ, P3 ;  /* 0x000000ff0000720c */ /* 0x000fe20001f24270 */
[-C--:B0-----:R-:W-:Y:S02]  /*2330*/  IMAD R12, R9, R4.reuse, RZ ;  /* 0x00000004090c7224 */ /* 0x081fe400078e02ff */
[----:B------:R-:W-:-:S04]  /*2340*/  IMAD.WIDE.U32 R168, R157, R4, R10 ;  /* 0x000000049da87225 */ /* 0x000fc800078e000a */
[----:B------:R-:W-:-:S04]  /*2350*/  IMAD R11, R157, R5, R12 ;  /* 0x000000059d0b7224 */ /* 0x000fc800078e020c */
[----:B------:R-:W-:Y:S01]  /*2360*/  IMAD.IADD R167, R169, 0x1, R11 ;  /* 0x00000001a9a77824 */ /* 0x000fe200078e020b */
[----:B------:R-:W-:Y:S06]  /*2370*/  @!P0 BRA `(.L_x_33) ;  /* 0x0000006000088947 */ /* 0x000fec0003800000 */
[----:B------:R-:W0:Y:S01]  /*2380*/  LDC.64 R12, c[0x0][0x5b8] ;  /* 0x00016e00ff0c7b82 */ /* 0x000e220000000a00 */
[----:B------:R-:W-:-:S07]  /*2390*/  ULDC.64 UR4, c[0x0][0x5c0] ;  /* 0x0001700000047ab9 */ /* 0x000fce0000000a00 */
[----:B------:R-:W1:Y:S08]  /*23a0*/  LDC.64 R14, c[0x0][0x5b0] ;  /* 0x00016c00ff0e7b82 */ /* 0x000e700000000a00 */
[----:B------:R-:W2:Y:S01]  /*23b0*/  LDC.64 R10, c[0x0][0x5a8] ;  /* 0x00016a00ff0a7b82 */ /* 0x000ea20000000a00 */
[----:B0-----:R-:W-:-:S04]  /*23c0*/  IMAD R20, R21, R12, RZ ;  /* 0x0000000c15147224 */ /* 0x001fc800078e02ff */
[C---:B------:R-:W-:Y:S02]  /*23d0*/  IMAD R13, R23.reuse, R13, R20 ;  /* 0x0000000d170d7224 */ /* 0x040fe400078e0214 */
[----:B------:R-:W-:-:S04]  /*23e0*/  IMAD.WIDE.U32 R20, R23, R12, R6 ;  /* 0x0000000c17147225 */ /* 0x000fc800078e0006 */
[-C--:B-1----:R-:W-:Y:S02]  /*23f0*/  IMAD R154, R9, R14.reuse, RZ ;  /* 0x0000000e099a7224 */ /* 0x082fe400078e02ff */
[----:B------:R-:W-:Y:S02]  /*2400*/  IMAD.IADD R159, R21, 0x1, R13 ;  /* 0x00000001159f7824 */ /* 0x000fe400078e020d */
[----:B------:R-:W-:Y:S02]  /*2410*/  IMAD.MOV.U32 R158, RZ, RZ, R20 ;  /* 0x000000ffff9e7224 */ /* 0x000fe400078e0014 */
[C---:B------:R-:W-:Y:S02]  /*2420*/  IMAD R169, R157.reuse, R15, R154 ;  /* 0x0000000f9da97224 */ /* 0x040fe400078e029a */
[----:B------:R-:W-:-:S04]  /*2430*/  IMAD.WIDE.U32 R160, R157, R14, R158 ;  /* 0x0000000e9da07225 */ /* 0x000fc800078e009e */
[----:B------:R-:W-:Y:S01]  /*2440*/  IMAD.IADD R154, R161, 0x1, R169 ;  /* 0x00000001a19a7824 */ /* 0x000fe200078e02a9 */
[----:B--2---:R-:W-:-:S04]  /*2450*/  LEA R162, P0, R160, R10, 0x1 ;  /* 0x0000000aa0a27211 */ /* 0x004fc800078008ff */
[----:B------:R-:W-:-:S05]  /*2460*/  LEA.HI.X R163, R160, R11, R154, 0x1, P0 ;  /* 0x0000000ba0a37211 */ /* 0x000fca00000f0c9a */
[----:B------:R-:W2:Y:S01]  /*2470*/  @P1 LDG.E.LTC128B.U16 R154, desc[UR36][R162.64] ;  /* 0x00000024a29a1981 */ /* 0x000ea2000c1e1520 */
[----:B------:R-:W-:Y:S01]  /*2480*/  IMAD.WIDE.U32 R164, R157, R14, R6 ;  /* 0x0000000e9da47225 */ /* 0x000fe200078e0006 */
[----:B------:R-:W-:Y:S01]  /*2490*/  ISETP.GT.AND P2, PT, R0, 0x1, P3 ;  /* 0x000000010000780c */ /* 0x000fe20001f44270 */
[----:B------:R-:W-:Y:S01]  /*24a0*/  BSSY B1, `(.L_x_34) ;  /* 0x0000012000017945 */ /* 0x000fe20003800000 */
[----:B------:R-:W-:Y:S02]  /*24b0*/  LEA R160, P0, R168, UR4, 0x1 ;  /* 0x00000004a8a07c11 */ /* 0x000fe4000f8008ff */
[----:B------:R-:W-:-:S03]  /*24c0*/  IADD3 R165, R169, R165, RZ ;  /* 0x000000a5a9a57210 */ /* 0x000fc60007ffe0ff */
[----:B------:R-:W-:-:S04]  /*24d0*/  IMAD.WIDE.U32 R164, R23, R12, R164 ;  /* 0x0000000c17a47225 */ /* 0x000fc800078e00a4 */
[----:B--2---:R-:W-:-:S04]  /*24e0*/  IMAD.U32 R161, R154, 0x10000, RZ ;  /* 0x000100009aa17824 */ /* 0x004fc800078e00ff */
[----:B------:R-:W-:-:S04]  /*24f0*/  FMUL R161, R161, R156 ;  /* 0x0000009ca1a17220 */ /* 0x000fc80000400000 */
[----:B------:R-:W-:Y:S01]  /*2500*/  FFMA R161, R88, R155, R161 ;  /* 0x0000009b58a17223 */ /* 0x000fe200000000a1 */
[----:B------:R-:W-:-:S04]  /*2510*/  IMAD.IADD R88, R13, 0x1, R165 ;  /* 0x000000010d587824 */ /* 0x000fc800078e02a5 */
[----:B------:R-:W-:Y:S02]  /*2520*/  F2FP.BF16.F32.PACK_AB R163, RZ, R161 ;  /* 0x000000a1ffa3723e */ /* 0x000fe400000010ff */
[----:B------:R-:W-:Y:S02]  /*2530*/  LEA.HI.X R161, R168, UR5, R167, 0x1, P0 ;  /* 0x00000005a8a17c11 */ /* 0x000fe400080f0ca7 */
[----:B------:R-:W-:Y:S02]  /*2540*/  PRMT R165, R163, 0x7610, R165 ;  /* 0x00007610a3a57816 */ /* 0x000fe400000000a5 */
[----:B------:R-:W-:-:S03]  /*2550*/  LEA R162, P0, R164, R10, 0x1 ;  /* 0x0000000aa4a27211 */ /* 0x000fc600078008ff */
[----:B------:R0:W-:Y:S01]  /*2560*/  @P1 STG.E.U16 desc[UR36][R160.64], R165 ;  /* 0x000000a5a0001986 */ /* 0x0001e2000c101524 */
[----:B------:R-:W-:Y:S01]  /*2570*/  LEA.HI.X R163, R164, R11, R88, 0x1, P0 ;  /* 0x0000000ba4a37211 */ /* 0x000fe200000f0c58 */
[C---:B------:R-:W-:Y:S01]  /*2580*/  IMAD.SHL.U32 R164, R14.reuse, 0x8, RZ ;  /* 0x000000080ea47824 */ /* 0x040fe200078e00ff */
[----:B0-----:R-:W-:Y:S01]  /*2590*/  SHF.L.U64.HI R165, R14, 0x3, R15 ;  /* 0x000000030ea57819 */ /* 0x001fe2000001020f */
[----:B------:R-:W-:Y:S06]  /*25a0*/  @!P2 BRA `(.L_x_35) ;  /* 0x000000000004a947 */ /* 0x000fec0003800000 */
[----:B------:R0:W5:Y:S02]  /*25b0*/  LDG.E.LTC128B.U16 R154, desc[UR36][R162.64+0x2] ;  /* 0x00000224a29a7981 */ /* 0x000164000c1e1520 */
.L_x_35:
[----:B------:R-:W-:Y:S05]  /*25c0*/  BSYNC B1 ;  /* 0x0000000000017941 */ /* 0x000fea0003800000 */
.L_x_34:
[----:B-----5:R-:W-:Y:S01]  /*25d0*/  IMAD.U32 R167, R154, 0x10000, RZ ;  /* 0x000100009aa77824 */ /* 0x020fe200078e00ff */
[----:B------:R-:W-:Y:S01]  /*25e0*/  ISETP.GT.AND P0, PT, R3, 0x8, PT ;  /* 0x000000080300780c */ /* 0x000fe20003f04270 */
[----:B------:R-:W-:-:S04]  /*25f0*/  IMAD.WIDE.U32 R172, R157, R14, R164 ;  /* 0x0000000e9dac7225 */ /* 0x000fc800078e00a4 */
[----:B------:R-:W-:Y:S01]  /*2600*/  FMUL R88, R167, R156 ;  /* 0x0000009ca7587220 */ /* 0x000fe20000400000 */
[----:B------:R-:W-:Y:S01]  /*2610*/  ISETP.GT.AND P1, PT, R0, RZ, P0 ;  /* 0x000000ff0000720c */ /* 0x000fe20000724270 */
[----:B------:R-:W-:Y:S01]  /*2620*/  IMAD.IADD R171, R169, 0x1, R173 ;  /* 0x00000001a9ab7824 */ /* 0x000fe200078e02ad */
[----:B------:R-:W-:Y:S01]  /*2630*/  IADD3 R167, P4, R20, R172, RZ ;  /* 0x000000ac14a77210 */ /* 0x000fe20007f9e0ff */
[----:B------:R-:W-:-:S04]  /*2640*/  FFMA R89, R89, R155, R88 ;  /* 0x0000009b59597223 */ /* 0x000fc80000000058 */
[----:B------:R-:W-:Y:S01]  /*2650*/  IMAD.X R168, R171, 0x1, R159, P4 ;  /* 0x00000001aba87824 */ /* 0x000fe200020e069f */
[C---:B------:R-:W-:Y:S02]  /*2660*/  LEA R88, P4, R167.reuse, R10, 0x1 ;  /* 0x0000000aa7587211 */ /* 0x040fe400078808ff */
[----:B------:R-:W-:Y:S02]  /*2670*/  F2FP.BF16.F32.PACK_AB R169, RZ, R89 ;  /* 0x00000059ffa9723e */ /* 0x000fe400000010ff */
[--C-:B------:R-:W-:Y:S02]  /*2680*/  LEA.HI.X R89, R167, R11, R168.reuse, 0x1, P4 ;  /* 0x0000000ba7597211 */ /* 0x100fe400020f0ca8 */
[----:B------:R-:W-:-:S05]  /*2690*/  PRMT R168, R169, 0x7610, R168 ;  /* 0x00007610a9a87816 */ /* 0x000fca00000000a8 */
[----:B------:R1:W-:Y:S04]  /*26a0*/  @P2 STG.E.U16 desc[UR36][R160.64+0x2], R168 ;  /* 0x000002a8a0002986 */ /* 0x0003e8000c101524 */
[----:B------:R2:W3:Y:S01]  /*26b0*/  @P1 LDG.E.LTC128B.U16 R154, desc[UR36][R88.64] ;  /* 0x00000024589a1981 */ /* 0x0004e2000c1e1520 */
[----:B------:R-:W-:Y:S01]  /*26c0*/  IMAD.SHL.U32 R167, R4, 0x10, RZ ;  /* 0x0000001004a77824 */ /* 0x000fe200078e00ff */
[----:B------:R-:W-:Y:S01]  /*26d0*/  IADD3 R172, P2, R6, R172, RZ ;  /* 0x000000ac06ac7210 */ /* 0x000fe20007f5e0ff */
[----:B------:R-:W-:Y:S03]  /*26e0*/  BSSY B1, `(.L_x_36) ;  /* 0x0000011000017945 */ /* 0x000fe60003800000 */
[----:B------:R-:W-:Y:S01]  /*26f0*/  IADD3 R170, P4, R167, R160, RZ ;  /* 0x000000a0a7aa7210 */ /* 0x000fe20007f9e0ff */
[----:B------:R-:W-:Y:S01]  /*2700*/  IMAD.X R173, R7, 0x1, R171, P2 ;  /* 0x0000000107ad7824 */ /* 0x000fe200010e06ab */
[----:B------:R-:W-:Y:S01]  /*2710*/  ISETP.GT.AND P2, PT, R0, 0x1, P0 ;  /* 0x000000010000780c */ /* 0x000fe20000744270 */
[----:B------:R-:W-:-:S04]  /*2720*/  IMAD.WIDE.U32 R172, R23, R12, R172 ;  /* 0x0000000c17ac7225 */ /* 0x000fc800078e00ac */
[----:B-1----:R-:W-:Y:S01]  /*2730*/  IMAD.IADD R168, R13, 0x1, R173 ;  /* 0x000000010da87824 */ /* 0x002fe200078e02ad */
[----:B--2---:R-:W-:-:S04]  /*2740*/  LEA R88, P5, R172, R10, 0x1 ;  /* 0x0000000aac587211 */ /* 0x004fc800078a08ff */
[----:B------:R-:W-:Y:S01]  /*2750*/  LEA.HI.X R89, R172, R11, R168, 0x1, P5 ;  /* 0x0000000bac597211 */ /* 0x000fe200028f0ca8 */
[----:B---3--:R-:W-:-:S04]  /*2760*/  IMAD.U32 R169, R154, 0x10000, RZ ;  /* 0x000100009aa97824 */ /* 0x008fc800078e00ff */
[----:B------:R-:W-:-:S04]  /*2770*/  FMUL R169, R169, R156 ;  /* 0x0000009ca9a97220 */ /* 0x000fc80000400000 */
[----:B------:R-:W-:Y:S01]  /*2780*/  FFMA R90, R90, R155, R169 ;  /* 0x0000009b5a5a7223 */ /* 0x000fe200000000a9 */
[----:B------:R-:W-:-:S04]  /*2790*/  SHF.L.U64.HI R169, R4, 0x4, R5 ;  /* 0x0000000404a97819 */ /* 0x000fc80000010205 */
[----:B------:R-:W-:Y:S01]  /*27a0*/  F2FP.BF16.F32.PACK_AB R90, RZ, R90 ;  /* 0x0000005aff5a723e */ /* 0x000fe200000010ff */
[----:B------:R-:W-:-:S05]  /*27b0*/  IMAD.X R171, R169, 0x1, R161, P4 ;  /* 0x00000001a9ab7824 */ /* 0x000fca00020e06a1 */
[----:B------:R1:W-:Y:S01]  /*27c0*/  @P1 STG.E.U16 desc[UR36][R170.64], R90 ;  /* 0x0000005aaa001986 */ /* 0x0003e2000c101524 */
[----:B------:R-:W-:Y:S05]  /*27d0*/  @!P2 BRA `(.L_x_37) ;  /* 0x000000000004a947 */ /* 0x000fea0003800000 */
[----:B------:R2:W5:Y:S02]  /*27e0*/  LDG.E.LTC128B.U16 R154, desc[UR36][R88.64+0x2] ;  /* 0x00000224589a7981 */ /* 0x000564000c1e1520 */
.L_x_37:
[----:B------:R-:W-:Y:S05]  /*27f0*/  BSYNC B1 ;  /* 0x0000000000017941 */ /* 0x000fea0003800000 */
.L_x_36:
[----:B-----5:R-:W-:Y:S01]  /*2800*/  IMAD.U32 R173, R154, 0x10000, RZ ;  /* 0x000100009aad7824 */ /* 0x020fe200078e00ff */
[----:B------:R-:W-:Y:S01]  /*2810*/  ISETP.GT.AND P1, PT, R0, 0x8, P3 ;  /* 0x000000080000780c */ /* 0x000fe20001f24270 */
[----:B------:R-:W-:Y:S02]  /*2820*/  BSSY B1, `(.L_x_38) ;  /* 0x000000a000017945 */ /* 0x000fe40003800000 */
[----:B-1----:R-:W-:-:S04]  /*2830*/  FMUL R90, R173, R156 ;  /* 0x0000009cad5a7220 */ /* 0x002fc80000400000 */
[----:B------:R-:W-:Y:S01]  /*2840*/  FFMA R90, R91, R155, R90 ;  /* 0x0000009b5b5a7223 */ /* 0x000fe2000000005a */
[----:B------:R-:W-:-:S04]  /*2850*/  @P2 MOV R91, R171 ;  /* 0x000000ab005b2202 */ /* 0x000fc80000000f00 */
[----:B------:R-:W-:-:S04]  /*2860*/  F2FP.BF16.F32.PACK_AB R90, RZ, R90 ;  /* 0x0000005aff5a723e */ /* 0x000fc800000010ff */
[----:B------:R-:W-:Y:S01]  /*2870*/  PRMT R168, R90, 0x7610, R168 ;  /* 0x000076105aa87816 */ /* 0x000fe200000000a8 */
[----:B------:R-:W-:-:S05]  /*2880*/  @P2 IMAD.MOV.U32 R90, RZ, RZ, R170 ;  /* 0x000000ffff5a2224 */ /* 0x000fca00078e00aa */
[----:B------:R1:W-:Y:S01]  /*2890*/  @P2 STG.E.U16 desc[UR36][R90.64+0x2], R168 ;  /* 0x000002a85a002986 */ /* 0x0003e2000c101524 */
[----:B------:R-:W-:Y:S05]  /*28a0*/  @!P1 BRA `(.L_x_39) ;  /* 0x0000000000049947 */ /* 0x000fea0003800000 */
[----:B------:R3:W5:Y:S02]  /*28b0*/  LDG.E.LTC128B.U16 R154, desc[UR36][R162.64+0x10] ;  /* 0x00001024a29a7981 */ /* 0x000764000c1e1520 */
.L_x_39:
[----:B------:R-:W-:Y:S05]  /*28c0*/  BSYNC B1 ;  /* 0x0000000000017941 */ /* 0x000fea0003800000 */
.L_x_38:
[----:B-1---5:R-:W-:Y:S01]  /*28d0*/  IMAD.U32 R91, R154, 0x10000, RZ ;  /* 0x000100009a5b7824 */ /* 0x022fe200078e00ff */
[----:B------:R-:W-:Y:S01]  /*28e0*/  ISETP.GT.AND P2, PT, R0, 0x9, P3 ;  /* 0x000000090000780c */ /* 0x000fe20001f44270 */
[----:B------:R-:W-:Y:S01]  /*28f0*/  @P1 IMAD.MOV.U32 R90, RZ, RZ, R160 ;  /* 0x000000ffff5a1224 */ /* 0x000fe200078e00a0 */
[----:B------:R-:W-:Y:S01]  /*2900*/  BSSY B1, `(.L_x_40) ;  /* 0x0000009000017945 */ /* 0x000fe20003800000 */
[----:B------:R-:W-:-:S04]  /*2910*/  FMUL R91, R91, R156 ;  /* 0x0000009c5b5b7220 */ /* 0x000fc80000400000 */
[----:B------:R-:W-:-:S05]  /*2920*/  FFMA R91, R92, R155, R91 ;  /* 0x0000009b5c5b7223 */ /* 0x000fca000000005b */
[----:B------:R-:W-:-:S04]  /*2930*/  F2FP.BF16.F32.PACK_AB R91, RZ, R91 ;  /* 0x0000005bff5b723e */ /* 0x000fc800000010ff */
[----:B------:R-:W-:Y:S01]  /*2940*/  PRMT R92, R91, 0x7610, R92 ;  /* 0x000076105b5c7816 */ /* 0x000fe2000000005c */
[----:B------:R-:W-:-:S05]  /*2950*/  @P1 IMAD.MOV.U32 R91, RZ, RZ, R161 ;  /* 0x000000ffff5b1224 */ /* 0x000fca00078e00a1 */
[----:B------:R1:W-:Y:S01]  /*2960*/  @P1 STG.E.U16 desc[UR36][R90.64+0x10], R92 ;  /* 0x0000105c5a001986 */ /* 0x0003e2000c101524 */
[----:B------:R-:W-:Y:S05]  /*2970*/  @!P2 BRA `(.L_x_41) ;  /* 0x000000000004a947 */ /* 0x000fea0003800000 */
[----:B------:R4:W5:Y:S02]  /*2980*/  LDG.E.LTC128B.U16 R154, desc[UR36][R162.64+0x12] ;  /* 0x00001224a29a7981 */ /* 0x000964000c1e1520 */
.L_x_41:
[----:B------:R-:W-:Y:S05]  /*2990*/  BSYNC B1 ;  /* 0x0000000000017941 */ /* 0x000fea0003800000 */
.L_x_40:
[----:B-1---5:R-:W-:Y:S01]  /*29a0*/  IMAD.U32 R91, R154, 0x10000, RZ ;  /* 0x000100009a5b7824 */ /* 0x022fe200078e00ff */
[----:B------:R-:W-:Y:S01]  /*29b0*/  ISETP.GT.AND P1, PT, R0, 0x8, P0 ;  /* 0x000000080000780c */ /* 0x000fe20000724270 */
[----:B------:R-:W-:Y:S02]  /*29c0*/  BSSY B1, `(.L_x_42) ;  /* 0x000000a000017945 */ /* 0x000fe40003800000 */
[----:B------:R-:W-:Y:S01]  /*29d0*/  FMUL R90, R91, R156 ;  /* 0x0000009c5b5a7220 */ /* 0x000fe20000400000 */
[----:B------:R-:W-:-:S03]  /*29e0*/  @P2 IMAD.MOV.U32 R91, RZ, RZ, R161 ;  /* 0x000000ffff5b2224 */ /* 0x000fc600078e00a1 */
[----:B------:R-:W-:-:S05]  /*29f0*/  FFMA R90, R93, R155, R90 ;  /* 0x0000009b5d5a7223 */ /* 0x000fca000000005a */
[----:B------:R-:W-:-:S04]  /*2a00*/  F2FP.BF16.F32.PACK_AB R90, RZ, R90 ;  /* 0x0000005aff5a723e */ /* 0x000fc800000010ff */
[----:B------:R-:W-:Y:S01]  /*2a10*/  PRMT R92, R90, 0x7610, R92 ;  /* 0x000076105a5c7816 */ /* 0x000fe2000000005c */
[----:B------:R-:W-:-:S05]  /*2a20*/  @P2 IMAD.MOV.U32 R90, RZ, RZ, R160 ;  /* 0x000000ffff5a2224 */ /* 0x000fca00078e00a0 */
[----:B------:R1:W-:Y:S01]  /*2a30*/  @P2 STG.E.U16 desc[UR36][R90.64+0x12], R92 ;  /* 0x0000125c5a002986 */ /* 0x0003e2000c101524 */
[----:B------:R-:W-:Y:S05]  /*2a40*/  @!P1 BRA `(.L_x_43) ;  /* 0x0000000000049947 */ /* 0x000fea0003800000 */
[----:B------:R0:W5:Y:S02]  /*2a50*/  LDG.E.LTC128B.U16 R154, desc[UR36][R88.64+0x10] ;  /* 0x00001024589a7981 */ /* 0x000164000c1e1520 */
.L_x_43:
[----:B------:R-:W-:Y:S05]  /*2a60*/  BSYNC B1 ;  /* 0x0000000000017941 */ /* 0x000fea0003800000 */
.L_x_42:
        /* <DEDUP_REMOVED lines=12> */
.L_x_45:
[----:B------:R-:W-:Y:S05]  /*2b30*/  BSYNC B1 ;  /* 0x0000000000017941 */ /* 0x000fea0003800000 */
.L_x_44:
        /* <DEDUP_REMOVED lines=12> */
.L_x_47:
[----:B------:R-:W-:Y:S05]  /*2c00*/  BSYNC B1 ;  /* 0x0000000000017941 */ /* 0x000fea0003800000 */
.L_x_46:
[----:B-1---5:R-:W-:Y:S01]  /*2c10*/  SHF.L.U32 R91, R154, 0x10, RZ ;  /* 0x000000109a5b7819 */ /* 0x022fe200000006ff */
[----:B------:R-:W-:Y:S01]  /*2c20*/  @P1 IMAD.MOV.U32 R90, RZ, RZ, R160 ;  /* 0x000000ffff5a1224 */ /* 0x000fe200078e00a0 */
[----:B------:R-:W-:Y:S01]  /*2c30*/  ISETP.GT.AND P2, PT, R0, 0x11, P3 ;  /* 0x000000110000780c */ /* 0x000fe20001f44270 */
[----:B------:R-:W-:Y:S02]  /*2c40*/  BSSY B1, `(.L_x_48) ;  /* 0x0000009000017945 */ /* 0x000fe40003800000 */
        /* <DEDUP_REMOVED lines=8> */
.L_x_49:
[----:B------:R-:W-:Y:S05]  /*2cd0*/  BSYNC B1 ;  /* 0x0000000000017941 */ /* 0x000fea0003800000 */
.L_x_48:
        /* <DEDUP_REMOVED lines=12> */
.L_x_51:
[----:B------:R-:W-:Y:S05]  /*2da0*/  BSYNC B1 ;  /* 0x0000000000017941 */ /* 0x000fea0003800000 */
.L_x_50:
        /* <DEDUP_REMOVED lines=12> */
.L_x_53:
[----:B------:R-:W-:Y:S05]  /*2e70*/  BSYNC B1 ;  /* 0x0000000000017941 */ /* 0x000fea0003800000 */
.L_x_52:
        /* <DEDUP_REMOVED lines=12> */
.L_x_55:
[----:B------:R-:W-:Y:S05]  /*2f40*/  BSYNC B1 ;  /* 0x0000000000017941 */ /* 0x000fea0003800000 */
.L_x_54:
[----:B-1---5:R-:W-:Y:S01]  /*2f50*/  IMAD.U32 R91, R154, 0x10000, RZ ;  /* 0x000100009a5b7824 */ /* 0x022fe200078e00ff */
[----:B------:R-:W-:Y:S01]  /*2f60*/  @P1 MOV R90, R160 ;  /* 0x000000a0005a1202 */ /* 0x000fe20000000f00 */
[----:B------:R-:W-:Y:S01]  /*2f70*/  BSSY B1, `(.L_x_56) ;  /* 0x000000a000017945 */ /* 0x000fe20003800000 */
[----:B------:R-:W-:Y:S01]  /*2f80*/  ISETP.GT.AND P2, PT, R0, 0x19, P3 ;  /* 0x000000190000780c */ /* 0x000fe20001f44270 */
        /* <DEDUP_REMOVED lines=8> */
.L_x_57:
[----:B------:R-:W-:Y:S05]  /*3010*/  BSYNC B1 ;  /* 0x0000000000017941 */ /* 0x000fea0003800000 */
.L_x_56:
        /* <DEDUP_REMOVED lines=12> */
.L_x_59:
[----:B------:R-:W-:Y:S05]  /*30e0*/  BSYNC B1 ;  /* 0x0000000000017941 */ /* 0x000fea0003800000 */
.L_x_58:
        /* <DEDUP_REMOVED lines=12> */
.L_x_61:
[----:B------:R-:W-:Y:S05]  /*31b0*/  BSYNC B1 ;  /* 0x0000000000017941 */ /* 0x000fea0003800000 */
.L_x_60:
        /* <DEDUP_REMOVED lines=12> */
.L_x_63:
[----:B------:R-:W-:Y:S05]  /*3280*/  BSYNC B1 ;  /* 0x0000000000017941 */ /* 0x000fea0003800000 */
.L_x_62:
[----:B-1---5:R-:W-:Y:S01]  /*3290*/  IMAD.U32 R91, R154, 0x10000, RZ ;  /* 0x000100009a5b7824 */ /* 0x022fe200078e00ff */
[----:B------:R-:W-:Y:S01]  /*32a0*/  ISETP.GT.AND P2, PT, R0, 0x21, P3 ;  /* 0x000000210000780c */ /* 0x000fe20001f44270 */
[----:B------:R-:W-:Y:S01]  /*32b0*/  @P1 IMAD.MOV.U32 R90, RZ, RZ, R160 ;  /* 0x000000ffff5a1224 */ /* 0x000fe200078e00a0 */
[----:B------:R-:W-:Y:S01]  /*32c0*/  BSSY B1, `(.L_x_64) ;  /* 0x0000009000017945 */ /* 0x000fe20003800000 */
[----:B------:R-:W-:-:S04]  /*32d0*/  FMUL R91, R91, R156 ;  /* 0x0000009c5b5b7220 */ /* 0x000fc80000400000 */
[----:B------:R-:W-:-:S05]  /*32e0*/  FFMA R91, R104, R155, R91 ;  /* 0x0000009b685b7223 */ /* 0x000fca000000005b */
[----:B------:R-:W-:-:S04]  /*32f0*/  F2FP.BF16.F32.PACK_AB R91, RZ, R91 ;  /* 0x0000005bff5b723e */ /* 0x000fc800000010ff */
[----:B------:R-:W-:Y:S02]  /*3300*/  PRMT R92, R91, 0x7610, R92 ;  /* 0x000076105b5c7816 */ /* 0x000fe4000000005c */
[----:B------:R-:W-:-:S05]  /*3310*/  @P1 MOV R91, R161 ;  /* 0x000000a1005b1202 */ /* 0x000fca0000000f00 */
[----:B------:R1:W-:Y:S01]  /*3320*/  @P1 STG.E.U16 desc[UR36][R90.64+0x40], R92 ;  /* 0x0000405c5a001986 */ /* 0x0003e2000c101524 */
[----:B------:R-:W-:Y:S05]  /*3330*/  @!P2 BRA `(.L_x_65) ;  /* 0x000000000004a947 */ /* 0x000fea0003800000 */
[----:B------:R0:W5:Y:S02]  /*3340*/  LDG.E.LTC128B.U16 R154, desc[UR36][R162.64+0x42] ;  /* 0x00004224a29a7981 */ /* 0x000164000c1e1520 */
.L_x_65:
[----:B------:R-:W-:Y:S05]  /*3350*/  BSYNC B1 ;  /* 0x0000000000017941 */ /* 0x000fea0003800000 */
.L_x_64:
        /* <DEDUP_REMOVED lines=12> */
.L_x_67:
[----:B------:R-:W-:Y:S05]  /*3420*/  BSYNC B1 ;  /* 0x0000000000017941 */ /* 0x000fea0003800000 */
.L_x_66:
        /* <DEDUP_REMOVED lines=12> */
.L_x_69:
[----:B------:R-:W-:Y:S05]  /*34f0*/  BSYNC B1 ;  /* 0x0000000000017941 */ /* 0x000fea0003800000 */
.L_x_68:
        /* <DEDUP_REMOVED lines=12> */
.L_x_71:
[----:B------:R-:W-:Y:S05]  /*35c0*/  BSYNC B1 ;  /* 0x0000000000017941 */ /* 0x000fea0003800000 */
.L_x_70:
        /* <DEDUP_REMOVED lines=12> */
.L_x_73:
[----:B------:R-:W-:Y:S05]  /*3690*/  BSYNC B1 ;  /* 0x0000000000017941 */ /* 0x000fea0003800000 */
.L_x_72:
[----:B-1---5:R-:W-:Y:S01]  /*36a0*/  SHF.L.U32 R91, R154, 0x10, RZ ;  /* 0x000000109a5b7819 */ /* 0x022fe200000006ff */
[----:B------:R-:W-:Y:S01]  /*36b0*/  BSSY B1, `(.L_x_74) ;  /* 0x000000b000017945 */ /* 0x000fe20003800000 */
[----:B------:R-:W-:-:S03]  /*36c0*/  ISETP.GT.AND P1, PT, R0, 0x28, P0 ;  /* 0x000000280000780c */ /* 0x000fc60000724270 */
        /* <DEDUP_REMOVED lines=9> */
.L_x_75:
[----:B------:R-:W-:Y:S05]  /*3760*/  BSYNC B1 ;  /* 0x0000000000017941 */ /* 0x000fea0003800000 */
.L_x_74:
        /* <DEDUP_REMOVED lines=12> */
.L_x_77:
[----:B------:R-:W-:Y:S05]  /*3830*/  BSYNC B1 ;  /* 0x0000000000017941 */ /* 0x000fea0003800000 */
.L_x_76:
        /* <DEDUP_REMOVED lines=12> */
.L_x_79:
[----:B------:R-:W-:Y:S05]  /*3900*/  BSYNC B1 ;  /* 0x0000000000017941 */ /* 0x000fea0003800000 */
.L_x_78:
        /* <DEDUP_REMOVED lines=12> */
.L_x_81:
[----:B------:R-:W-:Y:S05]  /*39d0*/  BSYNC B1 ;  /* 0x0000000000017941 */ /* 0x000fea0003800000 */
.L_x_80:
[----:B-1---5:R-:W-:Y:S01]  /*39e0*/  IMAD.U32 R91, R154, 0x10000, RZ ;  /* 0x000100009a5b7824 */ /* 0x022fe200078e00ff */
[----:B------:R-:W-:Y:S01]  /*39f0*/  ISETP.GT.AND P1, PT, R0, 0x30, P0 ;  /* 0x000000300000780c */ /* 0x000fe20000724270 */
[----:B------:R-:W-:Y:S02]  /*3a00*/  BSSY B1, `(.L_x_82) ;  /* 0x000000a000017945 */ /* 0x000fe40003800000 */
[----:B------:R-:W-:Y:S01]  /*3a10*/  FMUL R90, R91, R156 ;  /* 0x0000009c5b5a7220 */ /* 0x000fe20000400000 */
[----:B------:R-:W-:-:S03]  /*3a20*/  @P2 IMAD.MOV.U32 R91, RZ, RZ, R161 ;  /* 0x000000ffff5b2224 */ /* 0x000fc600078e00a1 */
[----:B------:R-:W-:-:S05]  /*3a30*/  FFMA R90, R113, R155, R90 ;  /* 0x0000009b715a7223 */ /* 0x000fca000000005a */
[----:B------:R-:W-:-:S04]  /*3a40*/  F2FP.BF16.F32.PACK_AB R90, RZ, R90 ;  /* 0x0000005aff5a723e */ /* 0x000fc800000010ff */
[----:B------:R-:W-:Y:S02]  /*3a50*/  PRMT R92, R90, 0x7610, R92 ;  /* 0x000076105a5c7816 */ /* 0x000fe4000000005c */
[----:B------:R-:W-:-:S05]  /*3a60*/  @P2 MOV R90, R160 ;  /* 0x000000a0005a2202 */ /* 0x000fca0000000f00 */
[----:B------:R1:W-:Y:S01]  /*3a70*/  @P2 STG.E.U16 desc[UR36][R90.64+0x62], R92 ;  /* 0x0000625c5a002986 */ /* 0x0003e2000c101524 */
[----:B------:R-:W-:Y:S05]  /*3a80*/  @!P1 BRA `(.L_x_83) ;  /* 0x0000000000049947 */ /* 0x000fea0003800000 */
[----:B------:R0:W5:Y:S02]  /*3a90*/  LDG.E.LTC128B.U16 R154, desc[UR36][R88.64+0x60] ;  /* 0x00006024589a7981 */ /* 0x000164000c1e1520 */
.L_x_83:
[----:B------:R-:W-:Y:S05]  /*3aa0*/  BSYNC B1 ;  /* 0x0000000000017941 */ /* 0x000fea0003800000 */
.L_x_82:
        /* <DEDUP_REMOVED lines=12> */
.L_x_85:
[----:B------:R-:W-:Y:S05]  /*3b70*/  BSYNC B1 ;  /* 0x0000000000017941 */ /* 0x000fea0003800000 */
.L_x_84:
        /* <DEDUP_REMOVED lines=12> */
.L_x_87:
[----:B------:R-:W-:Y:S05]  /*3c40*/  BSYNC B1 ;  /* 0x0000000000017941 */ /* 0x000fea0003800000 */
.L_x_86:
        /* <DEDUP_REMOVED lines=12> */
.L_x_89:
[----:B------:R-:W-:Y:S05]  /*3d10*/  BSYNC B1 ;  /* 0x0000000000017941 */ /* 0x000fea0003800000 */
.L_x_88:
[----:B-1---5:R-:W-:Y:S01]  /*3d20*/  IMAD.U32 R91, R154, 0x10000, RZ ;  /* 0x000100009a5b7824 */ /* 0x022fe200078e00ff */
[----:B------:R-:W-:Y:S01]  /*3d30*/  ISETP.GT.AND P1, PT, R0, 0x38, P0 ;  /* 0x000000380000780c */ /* 0x000fe20000724270 */
[----:B------:R-:W-:Y:S02]  /*3d40*/  BSSY B1, `(.L_x_90) ;  /* 0x000000a000017945 */ /* 0x000fe40003800000 */
[----:B------:R-:W-:Y:S01]  /*3d50*/  FMUL R90, R91, R156 ;  /* 0x0000009c5b5a7220 */ /* 0x000fe20000400000 */
[----:B------:R-:W-:-:S03]  /*3d60*/  @P2 MOV R91, R161 ;  /* 0x000000a1005b2202 */ /* 0x000fc60000000f00 */
[----:B------:R-:W-:-:S05]  /*3d70*/  FFMA R90, R117, R155, R90 ;  /* 0x0000009b755a7223 */ /* 0x000fca000000005a */
[----:B------:R-:W-:-:S04]  /*3d80*/  F2FP.BF16.F32.PACK_AB R90, RZ, R90 ;  /* 0x0000005aff5a723e */ /* 0x000fc800000010ff */
[----:B------:R-:W-:Y:S01]  /*3d90*/  PRMT R92, R90, 0x7610, R92 ;  /* 0x000076105a5c7816 */ /* 0x000fe2000000005c */
[----:B------:R-:W-:-:S05]  /*3da0*/  @P2 IMAD.MOV.U32 R90, RZ, RZ, R160 ;  /* 0x000000ffff5a2224 */ /* 0x000fca00078e00a0 */
[----:B------:R1:W-:Y:S01]  /*3db0*/  @P2 STG.E.U16 desc[UR36][R90.64+0x72], R92 ;  /* 0x0000725c5a002986 */ /* 0x0003e2000c101524 */
[----:B------:R-:W-:Y:S05]  /*3dc0*/  @!P1 BRA `(.L_x_91) ;  /* 0x0000000000049947 */ /* 0x000fea0003800000 */
[----:B------:R0:W5:Y:S02]  /*3dd0*/  LDG.E.LTC128B.U16 R154, desc[UR36][R88.64+0x70] ;  /* 0x00007024589a7981 */ /* 0x000164000c1e1520 */
.L_x_91:
[----:B------:R-:W-:Y:S05]  /*3de0*/  BSYNC B1 ;  /* 0x0000000000017941 */ /* 0x000fea0003800000 */
.L_x_90:
        /* <DEDUP_REMOVED lines=12> */
.L_x_93:
[----:B------:R-:W-:Y:S05]  /*3eb0*/  BSYNC B1 ;  /* 0x0000000000017941 */ /* 0x000fea0003800000 */
.L_x_92:
        /* <DEDUP_REMOVED lines=12> */
.L_x_95:
[----:B------:R-:W-:Y:S05]  /*3f80*/  BSYNC B1 ;  /* 0x0000000000017941 */ /* 0x000fea0003800000 */
.L_x_94:
        /* <DEDUP_REMOVED lines=12> */
.L_x_97:
[----:B------:R-:W-:Y:S05]  /*4050*/  BSYNC B1 ;  /* 0x0000000000017941 */ /* 0x000fea0003800000 */
.L_x_96:
        /* <DEDUP_REMOVED lines=12> */
.L_x_99:
[----:B------:R-:W-:Y:S05]  /*4120*/  BSYNC B1 ;  /* 0x0000000000017941 */ /* 0x000fea0003800000 */
.L_x_98:
        /* <DEDUP_REMOVED lines=12> */
.L_x_101:
[----:B------:R-:W-:Y:S05]  /*41f0*/  BSYNC B1 ;  /* 0x0000000000017941 */ /* 0x000fea0003800000 */
.L_x_100:
        /* <DEDUP_REMOVED lines=12> */
.L_x_103:
[----:B------:R-:W-:Y:S05]  /*42c0*/  BSYNC B1 ;  /* 0x0000000000017941 */ /* 0x000fea0003800000 */
.L_x_102:
        /* <DEDUP_REMOVED lines=12> */
.L_x_105:
[----:B------:R-:W-:Y:S05]  /*4390*/  BSYNC B1 ;  /* 0x0000000000017941 */ /* 0x000fea0003800000 */
.L_x_104:
        /* <DEDUP_REMOVED lines=12> */
.L_x_107:
[----:B------:R-:W-:Y:S05]  /*4460*/  BSYNC B1 ;  /* 0x0000000000017941 */ /* 0x000fea0003800000 */
.L_x_106:
        /* <DEDUP_REMOVED lines=12> */
.L_x_109:
[----:B------:R-:W-:Y:S05]  /*4530*/  BSYNC B1 ;  /* 0x0000000000017941 */ /* 0x000fea0003800000 */
.L_x_108:
        /* <DEDUP_REMOVED lines=12> */
.L_x_111:
[----:B------:R-:W-:Y:S05]  /*4600*/  BSYNC B1 ;  /* 0x0000000000017941 */ /* 0x000fea0003800000 */
.L_x_110:
        /* <DEDUP_REMOVED lines=12> */
.L_x_113:
[----:B------:R-:W-:Y:S05]  /*46d0*/  BSYNC B1 ;  /* 0x0000000000017941 */ /* 0x000fea0003800000 */
.L_x_112:
        /* <DEDUP_REMOVED lines=12> */
.L_x_115:
[----:B------:R-:W-:Y:S05]  /*47a0*/  BSYNC B1 ;  /* 0x0000000000017941 */ /* 0x000fea0003800000 */
.L_x_114:
        /* <DEDUP_REMOVED lines=12> */
.L_x_117:
[----:B------:R-:W-:Y:S05]  /*4870*/  BSYNC B1 ;  /* 0x0000000000017941 */ /* 0x000fea0003800000 */
.L_x_116:
        /* <DEDUP_REMOVED lines=12> */
.L_x_119:
[----:B------:R-:W-:Y:S05]  /*4940*/  BSYNC B1 ;  /* 0x0000000000017941 */ /* 0x000fea0003800000 */
.L_x_118:
        /* <DEDUP_REMOVED lines=12> */
.L_x_121:
[----:B------:R-:W-:Y:S05]  /*4a10*/  BSYNC B1 ;  /* 0x0000000000017941 */ /* 0x000fea0003800000 */
.L_x_120:
        /* <DEDUP_REMOVED lines=12> */
.L_x_123:
[----:B------:R-:W-:Y:S05]  /*4ae0*/  BSYNC B1 ;  /* 0x0000000000017941 */ /* 0x000fea0003800000 */
.L_x_122:
        /* <DEDUP_REMOVED lines=12> */
.L_x_125:
[----:B------:R-:W-:Y:S05]  /*4bb0*/  BSYNC B1 ;  /* 0x0000000000017941 */ /* 0x000fea0003800000 */
.L_x_124:
        /* <DEDUP_REMOVED lines=12> */
.L_x_127:
[----:B------:R-:W-:Y:S05]  /*4c80*/  BSYNC B1 ;  /* 0x0000000000017941 */ /* 0x000fea0003800000 */
.L_x_126:
        /* <DEDUP_REMOVED lines=12> */
.L_x_129:
[----:B------:R-:W-:Y:S05]  /*4d50*/  BSYNC B1 ;  /* 0x0000000000017941 */ /* 0x000fea0003800000 */
.L_x_128:
        /* <DEDUP_REMOVED lines=12> */
.L_x_131:
[----:B------:R-:W-:Y:S05]  /*4e20*/  BSYNC B1 ;  /* 0x0000000000017941 */ /* 0x000fea0003800000 */
.L_x_130:
        /* <DEDUP_REMOVED lines=12> */
.L_x_133:
[----:B------:R-:W-:Y:S05]  /*4ef0*/  BSYNC B1 ;  /* 0x0000000000017941 */ /* 0x000fea0003800000 */
.L_x_132:
        /* <DEDUP_REMOVED lines=12> */
.L_x_135:
[----:B------:R-:W-:Y:S05]  /*4fc0*/  BSYNC B1 ;  /* 0x0000000000017941 */ /* 0x000fea0003800000 */
.L_x_134:
        /* <DEDUP_REMOVED lines=12> */
.L_x_137:
[----:B------:R-:W-:Y:S05]  /*5090*/  BSYNC B1 ;  /* 0x0000000000017941 */ /* 0x000fea0003800000 */
.L_x_136:
        /* <DEDUP_REMOVED lines=12> */
.L_x_139:
[----:B------:R-:W-:Y:S05]  /*5160*/  BSYNC B1 ;  /* 0x0000000000017941 */ /* 0x000fea0003800000 */
.L_x_138:
        /* <DEDUP_REMOVED lines=12> */
.L_x_141:
[----:B------:R-:W-:Y:S05]  /*5230*/  BSYNC B1 ;  /* 0x0000000000017941 */ /* 0x000fea0003800000 */
.L_x_140:
        /* <DEDUP_REMOVED lines=12> */
.L_x_143:
[----:B------:R-:W-:Y:S05]  /*5300*/  BSYNC B1 ;  /* 0x0000000000017941 */ /* 0x000fea0003800000 */
.L_x_142:
        /* <DEDUP_REMOVED lines=12> */
.L_x_145:
[----:B------:R-:W-:Y:S05]  /*53d0*/  BSYNC B1 ;  /* 0x0000000000017941 */ /* 0x000fea0003800000 */
.L_x_144:
        /* <DEDUP_REMOVED lines=12> */
.L_x_147:
[----:B------:R-:W-:Y:S05]  /*54a0*/  BSYNC B1 ;  /* 0x0000000000017941 */ /* 0x000fea0003800000 */
.L_x_146:
        /* <DEDUP_REMOVED lines=12> */
.L_x_149:
[----:B------:R-:W-:Y:S05]  /*5570*/  BSYNC B1 ;  /* 0x0000000000017941 */ /* 0x000fea0003800000 */
.L_x_148:
        /* <DEDUP_REMOVED lines=12> */
.L_x_151:
[----:B------:R-:W-:Y:S05]  /*5640*/  BSYNC B1 ;  /* 0x0000000000017941 */ /* 0x000fea0003800000 */
.L_x_150:
        /* <DEDUP_REMOVED lines=12> */
.L_x_153:
[----:B------:R-:W-:Y:S05]  /*5710*/  BSYNC B1 ;  /* 0x0000000000017941 */ /* 0x000fea0003800000 */
.L_x_152:
        /* <DEDUP_REMOVED lines=12> */
.L_x_155:
[----:B------:R-:W-:Y:S05]  /*57e0*/  BSYNC B1 ;  /* 0x0000000000017941 */ /* 0x000fea0003800000 */
.L_x_154:
[----:B-1---5:R-:W-:Y:S01]  /*57f0*/  IMAD.U32 R91, R154, 0x10000, RZ ;  /* 0x000100009a5b7824 */ /* 0x022fe200078e00ff */
[----:B------:R-:W-:Y:S01]  /*5800*/  ISETP.GT.AND P1, PT, R0, 0x79, P0 ;  /* 0x000000790000780c */ /* 0x000fe20000724270 */
[----:B------:R-:W-:Y:S01]  /*5810*/  @P2 IMAD.MOV.U32 R8, RZ, RZ, R170 ;  /* 0x000000ffff082224 */ /* 0x000fe200078e00aa */
[----:B------:R-:W-:Y:S01]  /*5820*/  IADD3 R157, P0, R157, 0x80, RZ ;  /* 0x000000809d9d7810 */ /* 0x000fe20007f1e0ff */
[----:B------:R-:W-:Y:S01]  /*5830*/  FMUL R91, R91, R156 ;  /* 0x0000009c5b5b7220 */ /* 0x000fe20000400000 */
[----:B------:R-:W-:Y:S03]  /*5840*/  BSSY B1, `(.L_x_156) ;  /* 0x0000009000017945 */ /* 0x000fe60003800000 */
[----:B------:R-:W-:-:S05]  /*5850*/  FFMA R91, R150, R155, R91 ;  /* 0x0000009b965b7223 */ /* 0x000fca000000005b */
[----:B------:R-:W-:-:S04]  /*5860*/  F2FP.BF16.F32.PACK_AB R91, RZ, R91 ;  /* 0x0000005bff5b723e */ /* 0x000fc800000010ff */
[----:B------:R-:W-:Y:S01]  /*5870*/  PRMT R90, R91, 0x7610, R90 ;  /* 0x000076105b5a7816 */ /* 0x000fe2000000005a */
[----:B------:R-:W-:Y:S02]  /*5880*/  IMAD.X R91, RZ, RZ, R9, P0 ;  /* 0x000000ffff5b7224 */ /* 0x000fe400000e0609 */
[----:B------:R-:W-:-:S05]  /*5890*/  @P2 IMAD.MOV.U32 R9, RZ, RZ, R171 ;  /* 0x000000ffff092224 */ /* 0x000fca00078e00ab */
[----:B------:R1:W-:Y:S01]  /*58a0*/  @P2 STG.E.U16 desc[UR36][R8.64+0xf0], R90 ;  /* 0x0000f05a08002986 */ /* 0x0003e2000c101524 */
[----:B------:R-:W-:Y:S05]  /*58b0*/  @!P1 BRA `(.L_x_157) ;  /* 0x0000000000049947 */ /* 0x000fea0003800000 */
[----:B------:R0:W5:Y:S02]  /*58c0*/  LDG.E.LTC128B.U16 R154, desc[UR36][R88.64+0xf2] ;  /* 0x0000f224589a7981 */ /* 0x000164000c1e1520 */
.L_x_157:
[----:B------:R-:W-:Y:S05]  /*58d0*/  BSYNC B1 ;  /* 0x0000000000017941 */ /* 0x000fea0003800000 */
.L_x_156:
[----:B-1---5:R-:W-:Y:S01]  /*58e0*/  IMAD.U32 R9, R154, 0x10000, RZ ;  /* 0x000100009a097824 */ /* 0x022fe200078e00ff */
[----:B------:R-:W-:Y:S01]  /*58f0*/  ISETP.GT.AND P0, PT, R3, 0x80, PT ;  /* 0x000000800300780c */ /* 0x000fe20003f04270 */
[----:B------:R-:W-:Y:S02]  /*5900*/  IMAD R8, R91, R14, RZ ;  /* 0x0000000e5b087224 */ /* 0x000fe400078e02ff */
[----:B0-2---:R-:W-:Y:S01]  /*5910*/  FMUL R88, R9, R156 ;  /* 0x0000009c09587220 */ /* 0x005fe20000400000 */
[----:B------:R-:W-:Y:S01]  /*5920*/  ISETP.GT.AND P3, PT, R0, RZ, P0 ;  /* 0x000000ff0000720c */ /* 0x000fe20000764270 */
[C---:B------:R-:W-:Y:S02]  /*5930*/  IMAD R97, R157.reuse, R15, R8 ;  /* 0x0000000f9d617224 */ /* 0x040fe400078e0208 */
[----:B------:R-:W-:-:S04]  /*5940*/  IMAD.WIDE.U32 R8, R157, R14, R158 ;  /* 0x0000000e9d087225 */ /* 0x000fc800078e009e */
[----:B------:R-:W-:Y:S01]  /*5950*/  FFMA R151, R151, R155, R88 ;  /* 0x0000009b97977223 */ /* 0x000fe20000000058 */
[----:B------:R-:W-:Y:S01]  /*5960*/  IMAD.IADD R9, R9, 0x1, R97 ;  /* 0x0000000109097824 */ /* 0x000fe200078e0261 */
[----:B------:R-:W-:-:S03]  /*5970*/  LEA R88, P2, R8, R10, 0x1 ;  /* 0x0000000a08587211 */ /* 0x000fc600078408ff */
[----:B------:R-:W-:Y:S02]  /*5980*/  F2FP.BF16.F32.PACK_AB R151, RZ, R151 ;  /* 0x00000097ff97723e */ /* 0x000fe400000010ff */
[----:B------:R-:W-:-:S03]  /*5990*/  LEA.HI.X R89, R8, R11, R9, 0x1, P2 ;  /* 0x0000000b08597211 */ /* 0x000fc600010f0c09 */
[----:B------:R0:W-:Y:S04]  /*59a0*/  @P1 STG.E.U16 desc[UR36][R170.64+0xf2], R151 ;  /* 0x0000f297aa001986 */ /* 0x0001e8000c101524 */
[----:B------:R-:W2:Y:S01]  /*59b0*/  @P3 LDG.E.LTC128B.U16 R154, desc[UR36][R88.64] ;  /* 0x00000024589a3981 */ /* 0x000ea2000c1e1520 */
[----:B------:R-:W-:Y:S01]  /*59c0*/  IMAD.WIDE.U32 R8, R157, R14, R6 ;  /* 0x0000000e9d087225 */ /* 0x000fe200078e0006 */
[----:B------:R-:W-:Y:S01]  /*59d0*/  SHF.L.U64.HI R95, R4, 0x8, R5 ;  /* 0x00000008045f7819 */ /* 0x000fe20000010205 */
[----:B------:R-:W-:Y:S01]  /*59e0*/  BSSY B1, `(.L_x_158) ;  /* 0x0000011000017945 */ /* 0x000fe20003800000 */
[----:B------:R-:W-:Y:S01]  /*59f0*/  ISETP.GT.AND P2, PT, R0, 0x1, P0 ;  /* 0x000000010000780c */ /* 0x000fe20000744270 */
[----:B------:R-:W-:Y:S01]  /*5a00*/  IMAD.SHL.U32 R93, R4, 0x100, RZ ;  /* 0x00000100045d7824 */ /* 0x000fe200078e00ff */
[----:B------:R-:W-:-:S03]  /*5a10*/  IADD3 R9, R97, R9, RZ ;  /* 0x0000000961097210 */ /* 0x000fc60007ffe0ff */
[----:B------:R-:W-:Y:S01]  /*5a20*/  IMAD.WIDE.U32 R90, R23, R12, R8 ;  /* 0x0000000c175a7225 */ /* 0x000fe200078e0008 */
[----:B------:R-:W-:-:S03]  /*5a30*/  IADD3 R8, P1, R93, R160, RZ ;  /* 0x000000a05d087210 */ /* 0x000fc60007f3e0ff */
[----:B------:R-:W-:Y:S01]  /*5a40*/  IMAD.IADD R5, R13, 0x1, R91 ;  /* 0x000000010d057824 */ /* 0x000fe200078e025b */
[----:B------:R-:W-:Y:S01]  /*5a50*/  LEA R4, P4, R90, R10, 0x1 ;  /* 0x0000000a5a047211 */ /* 0x000fe200078808ff */
[----:B------:R-:W-:-:S03]  /*5a60*/  IMAD.X R9, R95, 0x1, R161, P1 ;  /* 0x000000015f097824 */ /* 0x000fc600008e06a1 */
[----:B------:R-:W-:Y:S01]  /*5a70*/  LEA.HI.X R5, R90, R11, R5, 0x1, P4 ;  /* 0x0000000b5a057211 */ /* 0x000fe200020f0c05 */
[----:B--2---:R-:W-:-:S04]  /*5a80*/  IMAD.U32 R15, R154, 0x10000, RZ ;  /* 0x000100009a0f7824 */ /* 0x004fc800078e00ff */
[----:B------:R-:W-:-:S04]  /*5a90*/  FMUL R15, R15, R156 ;  /* 0x0000009c0f0f7220 */ /* 0x000fc80000400000 */
[----:B------:R-:W-:-:S05]  /*5aa0*/  FFMA R15, R24, R155, R15 ;  /* 0x0000009b180f7223 */ /* 0x000fca000000000f */
[----:B------:R-:W-:-:S05]  /*5ab0*/  F2FP.BF16.F32.PACK_AB R15, RZ, R15 ;  /* 0x0000000fff0f723e */ /* 0x000fca00000010ff */
[----:B------:R0:W-:Y:S01]  /*5ac0*/  @P3 STG.E.U16 desc[UR36][R8.64], R15 ;  /* 0x0000000f08003986 */ /* 0x0001e2000c101524 */
[----:B------:R-:W-:Y:S05]  /*5ad0*/  @!P2 BRA `(.L_x_159) ;  /* 0x000000000004a947 */ /* 0x000fea0003800000 */
[----:B------:R1:W5:Y:S02]  /*5ae0*/  LDG.E.LTC128B.U16 R154, desc[UR36][R4.64+0x2] ;  /* 0x00000224049a7981 */ /* 0x000364000c1e1520 */
.L_x_159:
[----:B------:R-:W-:Y:S05]  /*5af0*/  BSYNC B1 ;  /* 0x0000000000017941 */ /* 0x000fea0003800000 */
.L_x_158:
[----:B0----5:R-:W-:Y:S01]  /*5b00*/  IMAD.U32 R15, R154, 0x10000, RZ ;  /* 0x000100009a0f7824 */ /* 0x021fe200078e00ff */
[----:B------:R-:W-:Y:S01]  /*5b10*/  ISETP.GT.AND P1, PT, R3, 0x88, PT ;  /* 0x000000880300780c */ /* 0x000fe20003f24270 */
[----:B------:R-:W-:Y:S02]  /*5b20*/  BSSY B1, `(.L_x_160) ;  /* 0x000000f000017945 */ /* 0x000fe40003800000 */
[----:B------:R-:W-:Y:S01]  /*5b30*/  FMUL R24, R15, R156 ;  /* 0x0000009c0f187220 */ /* 0x000fe20000400000 */
[----:B------:R-:W-:Y:S01]  /*5b40*/  IMAD.WIDE.U32 R14, R157, R14, R164 ;  /* 0x0000000e9d0e7225 */ /* 0x000fe200078e00a4 */
[----:B------:R-:W-:-:S03]  /*5b50*/  ISETP.GT.AND P3, PT, R0, RZ, P1 ;  /* 0x000000ff0000720c */ /* 0x000fc60000f64270 */
[----:B------:R-:W-:Y:S01]  /*5b60*/  FFMA R24, R25, R155, R24 ;  /* 0x0000009b19187223 */ /* 0x000fe20000000018 */
[----:B------:R-:W-:Y:S01]  /*5b70*/  IMAD.IADD R97, R97, 0x1, R15 ;  /* 0x0000000161617824 */ /* 0x000fe200078e020f */
[-C--:B------:R-:W-:Y:S02]  /*5b80*/  IADD3 R21, P5, R20, R14.reuse, RZ ;  /* 0x0000000e14157210 */ /* 0x080fe40007fbe0ff */
[----:B------:R-:W-:Y:S02]  /*5b90*/  IADD3 R20, P4, R6, R14, RZ ;  /* 0x0000000e06147210 */ /* 0x000fe40007f9e0ff */
[----:B------:R-:W-:Y:S01]  /*5ba0*/  F2FP.BF16.F32.PACK_AB R24, RZ, R24 ;  /* 0x00000018ff18723e */ /* 0x000fe200000010ff */
[----:B------:R-:W-:Y:S01]  /*5bb0*/  IMAD.X R158, R97, 0x1, R159, P5 ;  /* 0x00000001619e7824 */ /* 0x000fe200028e069f */
[----:B------:R-:W-:-:S03]  /*5bc0*/  LEA R14, P5, R21, R10, 0x1 ;  /* 0x0000000a150e7211 */ /* 0x000fc600078a08ff */
[----:B------:R0:W-:Y:S01]  /*5bd0*/  @P2 STG.E.U16 desc[UR36][R8.64+0x2], R24 ;  /* 0x0000021808002986 */ /* 0x0001e2000c101524 */
[----:B------:R-:W-:Y:S01]  /*5be0*/  LEA.HI.X R15, R21, R11, R158, 0x1, P5 ;  /* 0x0000000b150f7211 */ /* 0x000fe200028f0c9e */
[----:B------:R-:W-:Y:S08]  /*5bf0*/  @!P3 BRA `(.L_x_161) ;  /* 0x000000000004b947 */ /* 0x000ff00003800000 */
[----:B------:R2:W5:Y:S02]  /*5c00*/  LDG.E.LTC128B.U16 R154, desc[UR36][R14.64] ;  /* 0x000000240e9a7981 */ /* 0x000564000c1e1520 */
.L_x_161:
[----:B------:R-:W-:Y:S05]  /*5c10*/  BSYNC B1 ;  /* 0x0000000000017941 */ /* 0x000fea0003800000 */
.L_x_160:
[----:B-----5:R-:W-:Y:S01]  /*5c20*/  IMAD.U32 R3, R154, 0x10000, RZ ;  /* 0x000100009a037824 */ /* 0x020fe200078e00ff */
[----:B------:R-:W-:Y:S01]  /*5c30*/  ISETP.GT.AND P2, PT, R0, 0x1, P1 ;  /* 0x000000010000780c */ /* 0x000fe20000f44270 */
[----:B------:R-:W-:Y:S01]  /*5c40*/  IMAD.X R21, R7, 0x1, R97, P4 ;  /* 0x0000000107157824 */ /* 0x000fe200020e0661 */
[----:B------:R-:W-:Y:S01]  /*5c50*/  IADD3 R6, P4, R8, R167, RZ ;  /* 0x000000a708067210 */ /* 0x000fe20007f9e0ff */
[----:B------:R-:W-:Y:S01]  /*5c60*/  FMUL R3, R3, R156 ;  /* 0x0000009c03037220 */ /* 0x000fe20000400000 */
[----:B------:R-:W-:Y:S01]  /*5c70*/  BSSY B1, `(.L_x_162) ;  /* 0x000000b000017945 */ /* 0x000fe20003800000 */
[----:B--2---:R-:W-:-:S04]  /*5c80*/  IMAD.WIDE.U32 R14, R23, R12, R20 ;  /* 0x0000000c170e7225 */ /* 0x004fc800078e0014 */
[----:B------:R-:W-:Y:S01]  /*5c90*/  FFMA R3, R26, R155, R3 ;  /* 0x0000009b1a037223 */ /* 0x000fe20000000003 */
[----:B------:R-:W-:Y:S01]  /*5ca0*/  IMAD.X R7, R9, 0x1, R169, P4 ;  /* 0x0000000109077824 */ /* 0x000fe200020e06a9 */
[----:B------:R-:W-:Y:S01]  /*5cb0*/  LEA R10, P5, R14, R10, 0x1 ;  /* 0x0000000a0e0a7211 */ /* 0x000fe200078a08ff */
[----:B------:R-:W-:Y:S02]  /*5cc0*/  IMAD.IADD R13, R13, 0x1, R15 ;  /* 0x000000010d0d7824 */ /* 0x000fe400078e020f */
[----:B------:R-:W-:-:S03]  /*5cd0*/  F2FP.BF16.F32.PACK_AB R3, RZ, R3 ;  /* 0x00000003ff03723e */ /* 0x000fc600000010ff */
[----:B------:R-:W-:Y:S02]  /*5ce0*/  LEA.HI.X R11, R14, R11, R13, 0x1, P5 ;  /* 0x0000000b0e0b7211 */ /* 0x000fe400028f0c0d */
[----:B------:R2:W-:Y:S01]  /*5cf0*/  @P3 STG.E.U16 desc[UR36][R6.64], R3 ;  /* 0x0000000306003986 */ /* 0x0005e2000c101524 */
[----:B------:R-:W-:Y:S05]  /*5d00*/  @!P2 BRA `(.L_x_163) ;  /* 0x000000000004a947 */ /* 0x000fea0003800000 */
[----:B------:R0:W5:Y:S02]  /*5d10*/  LDG.E.LTC128B.U16 R154, desc[UR36][R10.64+0x2] ;  /* 0x000002240a9a7981 */ /* 0x000164000c1e1520 */
.L_x_163:
[----:B------:R-:W-:Y:S05]  /*5d20*/  BSYNC B1 ;  /* 0x0000000000017941 */ /* 0x000fea0003800000 */
.L_x_162:
[----:B--2--5:R-:W-:Y:S01]  /*5d30*/  IMAD.U32 R3, R154, 0x10000, RZ ;  /* 0x000100009a037824 */ /* 0x024fe200078e00ff */
[----:B------:R-:W-:Y:S01]  /*5d40*/  ISETP.GT.AND P3, PT, R0, 0x8, P0 ;  /* 0x000000080000780c */ /* 0x000fe20000764270 */
[----:B------:R-:W-:Y:S02]  /*5d50*/  BSSY B1, `(.L_x_164) ;  /* 0x0000007000017945 */ /* 0x000fe40003800000 */
[----:B------:R-:W-:-:S04]  /*5d60*/  FMUL R12, R3, R156 ;  /* 0x0000009c030c7220 */ /* 0x000fc80000400000 */
[----:B------:R-:W-:-:S05]  /*5d70*/  FFMA R12, R27, R155, R12 ;  /* 0x0000009b1b0c7223 */ /* 0x000fca000000000c */
[----:B------:R-:W-:-:S05]  /*5d80*/  F2FP.BF16.F32.PACK_AB R12, RZ, R12 ;  /* 0x0000000cff0c723e */ /* 0x000fca00000010ff */
[----:B------:R2:W-:Y:S01]  /*5d90*/  @P2 STG.E.U16 desc[UR36][R6.64+0x2], R12 ;  /* 0x0000020c06002986 */ /* 0x0005e2000c101524 */
[----:B------:R-:W-:Y:S05]  /*5da0*/  @!P3 BRA `(.L_x_165) ;  /* 0x000000000004b947 */ /* 0x000fea0003800000 */
[----:B------:R0:W5:Y:S02]  /*5db0*/  LDG.E.LTC128B.U16 R154, desc[UR36][R4.64+0x10] ;  /* 0x00001024049a7981 */ /* 0x000164000c1e1520 */
.L_x_165:
[----:B------:R-:W-:Y:S05]  /*5dc0*/  BSYNC B1 ;  /* 0x0000000000017941 */ /* 0x000fea0003800000 */
.L_x_164:
[----:B-----5:R-:W-:Y:S01]  /*5dd0*/  IMAD.U32 R3, R154, 0x10000, RZ ;  /* 0x000100009a037824 */ /* 0x020fe200078e00ff */
[----:B--2---:R-:W-:Y:S01]  /*5de0*/  MOV R6, R8 ;  /* 0x0000000800067202 */ /* 0x004fe20000000f00 */
[----:B------:R-:W-:Y:S01]  /*5df0*/  IMAD.MOV.U32 R7, RZ, RZ, R9 ;  /* 0x000000ffff077224 */ /* 0x000fe200078e0009 */
[----:B------:R-:W-:Y:S01]  /*5e00*/  ISETP.GT.AND P2, PT, R0, 0x9, P0 ;  /* 0x000000090000780c */ /* 0x000fe20000744270 */
[----:B------:R-:W-:Y:S01]  /*5e10*/  FMUL R3, R3, R156 ;  /* 0x0000009c03037220 */ /* 0x000fe20000400000 */
[----:B------:R-:W-:Y:S03]  /*5e20*/  BSSY B1, `(.L_x_166) ;  /* 0x0000006000017945 */ /* 0x000fe60003800000 */
[----:B------:R-:W-:-:S05]  /*5e30*/  FFMA R3, R28, R155, R3 ;  /* 0x0000009b1c037223 */ /* 0x000fca0000000003 */
[----:B------:R-:W-:-:S05]  /*5e40*/  F2FP.BF16.F32.PACK_AB R3, RZ, R3 ;  /* 0x00000003ff03723e */ /* 0x000fca00000010ff */
[----:B------:R2:W-:Y:S01]  /*5e50*/  @P3 STG.E.U16 desc[UR36][R6.64+0x10], R3 ;  /* 0x0000100306003986 */ /* 0x0005e2000c101524 */
[----:B------:R-:W-:Y:S05]  /*5e60*/  @!P2 BRA `(.L_x_167) ;  /* 0x000000000004a947 */ /* 0x000fea0003800000 */
[----:B------:R0:W5:Y:S02]  /*5e70*/  LDG.E.LTC128B.U16 R154, desc[UR36][R4.64+0x12] ;  /* 0x00001224049a7981 */ /* 0x000164000c1e1520 */
.L_x_167:
[----:B------:R-:W-:Y:S05]  /*5e80*/  BSYNC B1 ;  /* 0x0000000000017941 */ /* 0x000fea0003800000 */
.L_x_166:
        /* <DEDUP_REMOVED lines=9> */
.L_x_169:
[----:B------:R-:W-:Y:S05]  /*5f20*/  BSYNC B1 ;  /* 0x0000000000017941 */ /* 0x000fea0003800000 */
.L_x_168:
[----:B-----5:R-:W-:Y:S01]  /*5f30*/  IMAD.U32 R3, R154, 0x10000, RZ ;  /* 0x000100009a037824 */ /* 0x020fe200078e00ff */
[----:B0-----:R-:W-:Y:S01]  /*5f40*/  IADD3 R8, P3, R167, R8, RZ ;  /* 0x00000008a7087210 */ /* 0x001fe20007f7e0ff */
[----:B------:R-:W-:Y:S01]  /*5f50*/  BSSY B1, `(.L_x_170) ;  /* 0x0000009000017945 */ /* 0x000fe20003800000 */
[----:B------:R-:W-:Y:S01]  /*5f60*/  ISETP.GT.AND P2, PT, R0, 0x9, P1 ;  /* 0x000000090000780c */ /* 0x000fe20000f44270 */
[----:B------:R-:W-:Y:S02]  /*5f70*/  FMUL R3, R3, R156 ;  /* 0x0000009c03037220 */ /* 0x000fe40000400000 */
[----:B------:R-:W-:Y:S02]  /*5f80*/  IMAD.X R9, R169, 0x1, R9, P3 ;  /* 0x00000001a9097824 */ /* 0x000fe400018e0609 */
[----:B------:R-:W-:-:S05]  /*5f90*/  FFMA R3, R30, R155, R3 ;  /* 0x0000009b1e037223 */ /* 0x000fca0000000003 */
[----:B------:R-:W-:-:S05]  /*5fa0*/  F2FP.BF16.F32.PACK_AB R3, RZ, R3 ;  /* 0x00000003ff03723e */ /* 0x000fca00000010ff */
[----:B------:R0:W-:Y:S01]  /*5fb0*/  @P4 STG.E.U16 desc[UR36][R8.64+0x10], R3 ;  /* 0x0000100308004986 */ /* 0x0001e2000c101524 */
[----:B------:R-:W-:Y:S05]  /*5fc0*/  @!P2 BRA `(.L_x_171) ;  /* 0x000000000004a947 */ /* 0x000fea0003800000 */
[----:B------:R0:W5:Y:S02]  /*5fd0*/  LDG.E.LTC128B.U16 R154, desc[UR36][R10.64+0x12] ;  /* 0x000012240a9a7981 */ /* 0x000164000c1e1520 */
.L_x_171:
[----:B------:R-:W-:Y:S05]  /*5fe0*/  BSYNC B1 ;  /* 0x0000000000017941 */ /* 0x000fea0003800000 */
.L_x_170:
[----:B0----5:R-:W-:Y:S01]  /*5ff0*/  IMAD.U32 R3, R154, 0x10000, RZ ;  /* 0x000100009a037824 */ /* 0x021fe200078e00ff */
[----:B------:R-:W-:Y:S01]  /*6000*/  ISETP.GT.AND P3, PT, R0, 0x10, P0 ;  /* 0x000000100000780c */ /* 0x000fe20000764270 */
[----:B------:R-:W-:Y:S02]  /*6010*/  BSSY B1, `(.L_x_172) ;  /* 0x0000009000017945 */ /* 0x000fe40003800000 */
[----:B------:R-:W-:-:S04]  /*6020*/  FMUL R8, R3, R156 ;  /* 0x0000009c03087220 */ /* 0x000fc80000400000 */
[----:B------:R-:W-:Y:S01]  /*6030*/  FFMA R31, R31, R155, R8 ;  /* 0x0000009b1f1f7223 */ /* 0x000fe20000000008 */
[----:B------:R-:W-:-:S04]  /*6040*/  IADD3 R8, P4, P5, R167, R160, R93 ;  /* 0x000000a0a7087210 */ /* 0x000fc80007d9e05d */
[----:B------:R-:W-:Y:S02]  /*6050*/  F2FP.BF16.F32.PACK_AB R31, RZ, R31 ;  /* 0x0000001fff1f723e */ /* 0x000fe400000010ff */
[----:B------:R-:W-:-:S05]  /*6060*/  IADD3.X R9, R169, R161, R95, P4, P5 ;  /* 0x000000a1a9097210 */ /* 0x000fca00027ea45f */
[----:B------:R0:W-:Y:S01]  /*6070*/  @P2 STG.E.U16 desc[UR36][R8.64+0x12], R31 ;  /* 0x0000121f08002986 */ /* 0x0001e2000c101524 */
[----:B------:R-:W-:Y:S05]  /*6080*/  @!P3 BRA `(.L_x_173) ;  /* 0x000000000004b947 */ /* 0x000fea0003800000 */
[----:B------:R0:W5:Y:S02]  /*6090*/  LDG.E.LTC128B.U16 R154, desc[UR36][R4.64+0x20] ;  /* 0x00002024049a7981 */ /* 0x000164000c1e1520 */
.L_x_173:
[----:B------:R-:W-:Y:S05]  /*60a0*/  BSYNC B1 ;  /* 0x0000000000017941 */ /* 0x000fea0003800000 */
.L_x_172:
[----:B-----5:R-:W-:Y:S01]  /*60b0*/  IMAD.U32 R3, R154, 0x10000, RZ ;  /* 0x000100009a037824 */ /* 0x020fe200078e00ff */
        /* <DEDUP_REMOVED lines=8> */
.L_x_175:
[----:B------:R-:W-:Y:S05]  /*6140*/  BSYNC B1 ;  /* 0x0000000000017941 */ /* 0x000fea0003800000 */
.L_x_174:
[----:B0----5:R-:W-:Y:S01]  /*6150*/  IMAD.U32 R3, R154, 0x10000, RZ ;  /* 0x000100009a037824 */ /* 0x021fe200078e00ff */
[----:B------:R-:W-:Y:S01]  /*6160*/  ISETP.GT.AND P3, PT, R0, 0x10, P1 ;  /* 0x000000100000780c */ /* 0x000fe20000f64270 */
[----:B------:R-:W-:Y:S02]  /*6170*/  BSSY B1, `(.L_x_176) ;  /* 0x0000007000017945 */ /* 0x000fe40003800000 */
[----:B--2---:R-:W-:-:S04]  /*6180*/  FMUL R12, R3, R156 ;  /* 0x0000009c030c7220 */ /* 0x004fc80000400000 */
[----:B------:R-:W-:-:S05]  /*6190*/  FFMA R12, R33, R155, R12 ;  /* 0x0000009b210c7223 */ /* 0x000fca000000000c */
[----:B------:R-:W-:-:S05]  /*61a0*/  F2FP.BF16.F32.PACK_AB R12, RZ, R12 ;  /* 0x0000000cff0c723e */ /* 0x000fca00000010ff */
[----:B------:R0:W-:Y:S01]  /*61b0*/  @P2 STG.E.U16 desc[UR36][R6.64+0x22], R12 ;  /* 0x0000220c06002986 */ /* 0x0001e2000c101524 */
[----:B------:R-:W-:Y:S05]  /*61c0*/  @!P3 BRA `(.L_x_177) ;  /* 0x000000000004b947 */ /* 0x000fea0003800000 */
[----:B------:R2:W5:Y:S02]  /*61d0*/  LDG.E.LTC128B.U16 R154, desc[UR36][R10.64+0x20] ;  /* 0x000020240a9a7981 */ /* 0x000564000c1e1520 */
.L_x_177:
[----:B------:R-:W-:Y:S05]  /*61e0*/  BSYNC B1 ;  /* 0x0000000000017941 */ /* 0x000fea0003800000 */
.L_x_176:
        /* <DEDUP_REMOVED lines=9> */
.L_x_179:
[----:B------:R-:W-:Y:S05]  /*6280*/  BSYNC B1 ;  /* 0x0000000000017941 */ /* 0x000fea0003800000 */
.L_x_178:
[----:B0----5:R-:W-:Y:S01]  /*6290*/  IMAD.U32 R3, R154, 0x10000, RZ ;  /* 0x000100009a037824 */ /* 0x021fe200078e00ff */
        /* <DEDUP_REMOVED lines=8> */
.L_x_181:
[----:B------:R-:W-:Y:S05]  /*6320*/  BSYNC B1 ;  /* 0x0000000000017941 */ /* 0x000fea0003800000 */
.L_x_180:
        /* <DEDUP_REMOVED lines=9> */
.L_x_183:
[----:B------:R-:W-:Y:S05]  /*63c0*/  BSYNC B1 ;  /* 0x0000000000017941 */ /* 0x000fea0003800000 */
.L_x_182:
        /* <DEDUP_REMOVED lines=9> */
.L_x_185:
[----:B------:R-:W-:Y:S05]  /*6460*/  BSYNC B1 ;  /* 0x0000000000017941 */ /* 0x000fea0003800000 */
.L_x_184:
        /* <DEDUP_REMOVED lines=9> */
.L_x_187:
[----:B------:R-:W-:Y:S05]  /*6500*/  BSYNC B1 ;  /* 0x0000000000017941 */ /* 0x000fea0003800000 */
.L_x_186:
[----:B0----5:R-:W-:Y:S01]  /*6510*/  SHF.L.U32 R3, R154, 0x10, RZ ;  /* 0x000000109a037819 */ /* 0x021fe200000006ff */
[----:B------:R-:W-:Y:S01]  /*6520*/  BSSY B1, `(.L_x_188) ;  /* 0x0000008000017945 */ /* 0x000fe20003800000 */
[----:B------:R-:W-:-:S03]  /*6530*/  ISETP.GT.AND P3, PT, R0, 0x20, P0 ;  /* 0x000000200000780c */ /* 0x000fc60000764270 */
[----:B------:R-:W-:-:S04]  /*6540*/  FMUL R12, R3, R156 ;  /* 0x0000009c030c7220 */ /* 0x000fc80000400000 */
[----:B------:R-:W-:-:S05]  /*6550*/  FFMA R12, R39, R155, R12 ;  /* 0x0000009b270c7223 */ /* 0x000fca000000000c */
[----:B------:R-:W-:-:S05]  /*6560*/  F2FP.BF16.F32.PACK_AB R12, RZ, R12 ;  /* 0x0000000cff0c723e */ /* 0x000fca00000010ff */
[----:B------:R0:W-:Y:S01]  /*6570*/  @P2 STG.E.U16 desc[UR36][R8.64+0x32], R12 ;  /* 0x0000320c08002986 */ /* 0x0001e2000c101524 */
[----:B------:R-:W-:Y:S05]  /*6580*/  @!P3 BRA `(.L_x_189) ;  /* 0x000000000004b947 */ /* 0x000fea0003800000 */
[----:B------:R0:W5:Y:S02]  /*6590*/  LDG.E.LTC128B.U16 R154, desc[UR36][R4.64+0x40] ;  /* 0x00004024049a7981 */ /* 0x000164000c1e1520 */
.L_x_189:
[----:B------:R-:W-:Y:S05]  /*65a0*/  BSYNC B1 ;  /* 0x0000000000017941 */ /* 0x000fea0003800000 */
.L_x_188:
        /* <DEDUP_REMOVED lines=9> */
.L_x_191:
[----:B------:R-:W-:Y:S05]  /*6640*/  BSYNC B1 ;  /* 0x0000000000017941 */ /* 0x000fea0003800000 */
.L_x_190:
        /* <DEDUP_REMOVED lines=9> */
.L_x_193:
[----:B------:R-:W-:Y:S05]  /*66e0*/  BSYNC B1 ;  /* 0x0000000000017941 */ /* 0x000fea0003800000 */
.L_x_192:
        /* <DEDUP_REMOVED lines=9> */
.L_x_195:
[----:B------:R-:W-:Y:S05]  /*6780*/  BSYNC B1 ;  /* 0x0000000000017941 */ /* 0x000fea0003800000 */
.L_x_194:
        /* <DEDUP_REMOVED lines=9> */
.L_x_197:
[----:B------:R-:W-:Y:S05]  /*6820*/  BSYNC B1 ;  /* 0x0000000000017941 */ /* 0x000fea0003800000 */
.L_x_196:
        /* <DEDUP_REMOVED lines=9> */
.L_x_199:
[----:B------:R-:W-:Y:S05]  /*68c0*/  BSYNC B1 ;  /* 0x0000000000017941 */ /* 0x000fea0003800000 */
.L_x_198:
        /* <DEDUP_REMOVED lines=9> */
.L_x_201:
[----:B------:R-:W-:Y:S05]  /*6960*/  BSYNC B1 ;  /* 0x0000000000017941 */ /* 0x000fea0003800000 */
.L_x_200:
        /* <DEDUP_REMOVED lines=9> */
.L_x_203:
[----:B------:R-:W-:Y:S05]  /*6a00*/  BSYNC B1 ;  /* 0x0000000000017941 */ /* 0x000fea0003800000 */
.L_x_202:
        /* <DEDUP_REMOVED lines=9> */
.L_x_205:
[----:B------:R-:W-:Y:S05]  /*6aa0*/  BSYNC B1 ;  /* 0x0000000000017941 */ /* 0x000fea0003800000 */
.L_x_204:
        /* <DEDUP_REMOVED lines=9> */
.L_x_207:
[----:B------:R-:W-:Y:S05]  /*6b40*/  BSYNC B1 ;  /* 0x0000000000017941 */ /* 0x000fea0003800000 */
.L_x_206:
        /* <DEDUP_REMOVED lines=9> */
.L_x_209:
[----:B------:R-:W-:Y:S05]  /*6be0*/  BSYNC B1 ;  /* 0x0000000000017941 */ /* 0x000fea0003800000 */
.L_x_208:
        /* <DEDUP_REMOVED lines=9> */
.L_x_211:
[----:B------:R-:W-:Y:S05]  /*6c80*/  BSYNC B1 ;  /* 0x0000000000017941 */ /* 0x000fea0003800000 */
.L_x_210:
        /* <DEDUP_REMOVED lines=9> */
.L_x_213:
[----:B------:R-:W-:Y:S05]  /*6d20*/  BSYNC B1 ;  /* 0x0000000000017941 */ /* 0x000fea0003800000 */
.L_x_212:
[----:B-----5:R-:W-:Y:S01]  /*6d30*/  SHF.L.U32 R3, R154, 0x10, RZ ;  /* 0x000000109a037819 */ /* 0x020fe200000006ff */
        /* <DEDUP_REMOVED lines=8> */
.L_x_215:
[----:B------:R-:W-:Y:S05]  /*6dc0*/  BSYNC B1 ;  /* 0x0000000000017941 */ /* 0x000fea0003800000 */
.L_x_214:
        /* <DEDUP_REMOVED lines=9> */
.L_x_217:
[----:B------:R-:W-:Y:S05]  /*6e60*/  BSYNC B1 ;  /* 0x0000000000017941 */ /* 0x000fea0003800000 */
.L_x_216:
        /* <DEDUP_REMOVED lines=9> */
.L_x_219:
[----:B------:R-:W-:Y:S05]  /*6f00*/  BSYNC B1 ;  /* 0x0000000000017941 */ /* 0x000fea0003800000 */
.L_x_218:
        /* <DEDUP_REMOVED lines=9> */
.L_x_221:
[----:B------:R-:W-:Y:S05]  /*6fa0*/  BSYNC B1 ;  /* 0x0000000000017941 */ /* 0x000fea0003800000 */
.L_x_220:
        /* <DEDUP_REMOVED lines=9> */
.L_x_223:
[----:B------:R-:W-:Y:S05]  /*7040*/  BSYNC B1 ;  /* 0x0000000000017941 */ /* 0x000fea0003800000 */
.L_x_222:
        /* <DEDUP_REMOVED lines=9> */
.L_x_225:
[----:B------:R-:W-:Y:S05]  /*70e0*/  BSYNC B1 ;  /* 0x0000000000017941 */ /* 0x000fea0003800000 */
.L_x_224:
        /* <DEDUP_REMOVED lines=9> */
.L_x_227:
[----:B------:R-:W-:Y:S05]  /*7180*/  BSYNC B1 ;  /* 0x0000000000017941 */ /* 0x000fea0003800000 */
.L_x_226:
        /* <DEDUP_REMOVED lines=9> */
.L_x_229:
[----:B------:R-:W-:Y:S05]  /*7220*/  BSYNC B1 ;  /* 0x0000000000017941 */ /* 0x000fea0003800000 */
.L_x_228:
        /* <DEDUP_REMOVED lines=9> */
.L_x_231:
[----:B------:R-:W-:Y:S05]  /*72c0*/  BSYNC B1 ;  /* 0x0000000000017941 */ /* 0x000fea0003800000 */
.L_x_230:
        /* <DEDUP_REMOVED lines=9> */
.L_x_233:
[----:B------:R-:W-:Y:S05]  /*7360*/  BSYNC B1 ;  /* 0x0000000000017941 */ /* 0x000fea0003800000 */
.L_x_232:
        /* <DEDUP_REMOVED lines=9> */
.L_x_235:
[----:B------:R-:W-:Y:S05]  /*7400*/  BSYNC B1 ;  /* 0x0000000000017941 */ /* 0x000fea0003800000 */
.L_x_234:
        /* <DEDUP_REMOVED lines=9> */
.L_x_237:
[----:B------:R-:W-:Y:S05]  /*74a0*/  BSYNC B1 ;  /* 0x0000000000017941 */ /* 0x000fea0003800000 */
.L_x_236:
        /* <DEDUP_REMOVED lines=9> */
.L_x_239:
[----:B------:R-:W-:Y:S05]  /*7540*/  BSYNC B1 ;  /* 0x0000000000017941 */ /* 0x000fea0003800000 */
.L_x_238:
        /* <DEDUP_REMOVED lines=9> */
.L_x_241:
[----:B------:R-:W-:Y:S05]  /*75e0*/  BSYNC B1 ;  /* 0x0000000000017941 */ /* 0x000fea0003800000 */
.L_x_240:
        /* <DEDUP_REMOVED lines=9> */
.L_x_243:
[----:B------:R-:W-:Y:S05]  /*7680*/  BSYNC B1 ;  /* 0x0000000000017941 */ /* 0x000fea0003800000 */
.L_x_242:
        /* <DEDUP_REMOVED lines=9> */
.L_x_245:
[----:B------:R-:W-:Y:S05]  /*7720*/  BSYNC B1 ;  /* 0x0000000000017941 */ /* 0x000fea0003800000 */
.L_x_244:
        /* <DEDUP_REMOVED lines=9> */
.L_x_247:
[----:B------:R-:W-:Y:S05]  /*77c0*/  BSYNC B1 ;  /* 0x0000000000017941 */ /* 0x000fea0003800000 */
.L_x_246:
        /* <DEDUP_REMOVED lines=9> */
.L_x_249:
[----:B------:R-:W-:Y:S05]  /*7860*/  BSYNC B1 ;  /* 0x0000000000017941 */ /* 0x000fea0003800000 */
.L_x_248:
        /* <DEDUP_REMOVED lines=9> */
.L_x_251:
[----:B------:R-:W-:Y:S05]  /*7900*/  BSYNC B1 ;  /* 0x0000000000017941 */ /* 0x000fea0003800000 */
.L_x_250:
        /* <DEDUP_REMOVED lines=9> */
.L_x_253:
[----:B------:R-:W-:Y:S05]  /*79a0*/  BSYNC B1 ;  /* 0x0000000000017941 */ /* 0x000fea0003800000 */
.L_x_252:
        /* <DEDUP_REMOVED lines=9> */
.L_x_255:
[----:B------:R-:W-:Y:S05]  /*7a40*/  BSYNC B1 ;  /* 0x0000000000017941 */ /* 0x000fea0003800000 */
.L_x_254:
        /* <DEDUP_REMOVED lines=9> */
.L_x_257:
[----:B------:R-:W-:Y:S05]  /*7ae0*/  BSYNC B1 ;  /* 0x0000000000017941 */ /* 0x000fea0003800000 */
.L_x_256:
        /* <DEDUP_REMOVED lines=9> */
.L_x_259:
[----:B------:R-:W-:Y:S05]  /*7b80*/  BSYNC B1 ;  /* 0x0000000000017941 */ /* 0x000fea0003800000 */
.L_x_258:
        /* <DEDUP_REMOVED lines=9> */
.L_x_261:
[----:B------:R-:W-:Y:S05]  /*7c20*/  BSYNC B1 ;  /* 0x0000000000017941 */ /* 0x000fea0003800000 */
.L_x_260:
        /* <DEDUP_REMOVED lines=9> */
.L_x_263:
[----:B------:R-:W-:Y:S05]  /*7cc0*/  BSYNC B1 ;  /* 0x0000000000017941 */ /* 0x000fea0003800000 */
.L_x_262:
        /* <DEDUP_REMOVED lines=9> */
.L_x_265:
[----:B------:R-:W-:Y:S05]  /*7d60*/  BSYNC B1 ;  /* 0x0000000000017941 */ /* 0x000fea0003800000 */
.L_x_264:
        /* <DEDUP_REMOVED lines=9> */
.L_x_267:
[----:B------:R-:W-:Y:S05]  /*7e00*/  BSYNC B1 ;  /* 0x0000000000017941 */ /* 0x000fea0003800000 */
.L_x_266:
        /* <DEDUP_REMOVED lines=9> */
.L_x_269:
[----:B------:R-:W-:Y:S05]  /*7ea0*/  BSYNC B1 ;  /* 0x0000000000017941 */ /* 0x000fea0003800000 */
.L_x_268:
        /* <DEDUP_REMOVED lines=9> */
.L_x_271:
[----:B------:R-:W-:Y:S05]  /*7f40*/  BSYNC B1 ;  /* 0x0000000000017941 */ /* 0x000fea0003800000 */
.L_x_270:
        /* <DEDUP_REMOVED lines=9> */
.L_x_273:
[----:B------:R-:W-:Y:S05]  /*7fe0*/  BSYNC B1 ;  /* 0x0000000000017941 */ /* 0x000fea0003800000 */
.L_x_272:
        /* <DEDUP_REMOVED lines=9> */
.L_x_275:
[----:B------:R-:W-:Y:S05]  /*8080*/  BSYNC B1 ;  /* 0x0000000000017941 */ /* 0x000fea0003800000 */
.L_x_274:
        /* <DEDUP_REMOVED lines=9> */
.L_x_277:
[----:B------:R-:W-:Y:S05]  /*8120*/  BSYNC B1 ;  /* 0x0000000000017941 */ /* 0x000fea0003800000 */
.L_x_276:
        /* <DEDUP_REMOVED lines=9> */
.L_x_279:
[----:B------:R-:W-:Y:S05]  /*81c0*/  BSYNC B1 ;  /* 0x0000000000017941 */ /* 0x000fea0003800000 */
.L_x_278:
[----:B0----5:R-:W-:Y:S01]  /*81d0*/  IMAD.U32 R3, R154, 0x10000, RZ ;  /* 0x000100009a037824 */ /* 0x021fe200078e00ff */
[----:B------:R-:W-:Y:S01]  /*81e0*/  ISETP.GT.AND P2, PT, R0, 0x78, P1 ;  /* 0x000000780000780c */ /* 0x000fe20000f44270 */
[----:B------:R-:W-:Y:S02]  /*81f0*/  BSSY B1, `(.L_x_280) ;  /* 0x0000007000017945 */ /* 0x000fe40003800000 */
[----:B-1----:R-:W-:-:S04]  /*8200*/  FMUL R4, R3, R156 ;  /* 0x0000009c03047220 */ /* 0x002fc80000400000 */
[----:B------:R-:W-:-:S05]  /*8210*/  FFMA R4, R85, R155, R4 ;  /* 0x0000009b55047223 */ /* 0x000fca0000000004 */
[----:B------:R-:W-:-:S05]  /*8220*/  F2FP.BF16.F32.PACK_AB R4, RZ, R4 ;  /* 0x00000004ff04723e */ /* 0x000fca00000010ff */
[----:B------:R0:W-:Y:S01]  /*8230*/  @P0 STG.E.U16 desc[UR36][R6.64+0xf2], R4 ;  /* 0x0000f20406000986 */ /* 0x0001e2000c101524 */
[----:B------:R-:W-:Y:S05]  /*8240*/  @!P2 BRA `(.L_x_281) ;  /* 0x000000000004a947 */ /* 0x000fea0003800000 */
[----:B------:R1:W5:Y:S02]  /*8250*/  LDG.E.LTC128B.U16 R154, desc[UR36][R10.64+0xf0] ;  /* 0x0000f0240a9a7981 */ /* 0x000364000c1e1520 */
.L_x_281:
[----:B------:R-:W-:Y:S05]  /*8260*/  BSYNC B1 ;  /* 0x0000000000017941 */ /* 0x000fea0003800000 */
.L_x_280:
[----:B-----5:R-:W-:Y:S01]  /*8270*/  IMAD.U32 R3, R154, 0x10000, RZ ;  /* 0x000100009a037824 */ /* 0x020fe200078e00ff */
[----:B------:R-:W-:Y:S01]  /*8280*/  ISETP.GT.AND P1, PT, R0, 0x79, P1 ;  /* 0x000000790000780c */ /* 0x000fe20000f24270 */
[----:B0-----:R-:W-:Y:S01]  /*8290*/  @P2 IMAD.MOV.U32 R4, RZ, RZ, R8 ;  /* 0x000000ffff042224 */ /* 0x001fe200078e0008 */
[----:B------:R-:W-:Y:S01]  /*82a0*/  BSSY B1, `(.L_x_282) ;  /* 0x0000008000017945 */ /* 0x000fe20003800000 */
[----:B------:R-:W-:Y:S01]  /*82b0*/  FMUL R3, R3, R156 ;  /* 0x0000009c03037220 */ /* 0x000fe20000400000 */
[----:B------:R-:W-:-:S03]  /*82c0*/  @P2 IMAD.MOV.U32 R5, RZ, RZ, R9 ;  /* 0x000000ffff052224 */ /* 0x000fc600078e0009 */
[----:B------:R-:W-:-:S05]  /*82d0*/  FFMA R3, R86, R155, R3 ;  /* 0x0000009b56037223 */ /* 0x000fca0000000003 */
[----:B------:R-:W-:-:S05]  /*82e0*/  F2FP.BF16.F32.PACK_AB R3, RZ, R3 ;  /* 0x00000003ff03723e */ /* 0x000fca00000010ff */
[----:B------:R0:W-:Y:S01]  /*82f0*/  @P2 STG.E.U16 desc[UR36][R4.64+0xf0], R3 ;  /* 0x0000f00304002986 */ /* 0x0001e2000c101524 */
[----:B------:R-:W-:Y:S05]  /*8300*/  @!P1 BRA `(.L_x_283) ;  /* 0x0000000000049947 */ /* 0x000fea0003800000 */
[----:B------:R0:W5:Y:S02]  /*8310*/  LDG.E.LTC128B.U16 R154, desc[UR36][R10.64+0xf2] ;  /* 0x0000f2240a9a7981 */ /* 0x000164000c1e1520 */
.L_x_283:
[----:B------:R-:W-:Y:S05]  /*8320*/  BSYNC B1 ;  /* 0x0000000000017941 */ /* 0x000fea0003800000 */
.L_x_282:
[----:B------:R-:W-:Y:S05]  /*8330*/  @!P1 BRA `(.L_x_284) ;  /* 0x00000024004c9947 */ /* 0x000fea0003800000 */
[----:B0----5:R-:W-:-:S04]  /*8340*/  IMAD.U32 R3, R154, 0x10000, RZ ;  /* 0x000100009a037824 */ /* 0x021fc800078e00ff */
[----:B------:R-:W-:-:S04]  /*8350*/  FMUL R0, R3, R156 ;  /* 0x0000009c03007220 */ /* 0x000fc80000400000 */
[----:B------:R-:W-:-:S05]  /*8360*/  FFMA R0, R87, R155, R0 ;  /* 0x0000009b57007223 */ /* 0x000fca0000000000 */
[----:B------:R-:W-:-:S05]  /*8370*/  F2FP.BF16.F32.PACK_AB R0, RZ, R0 ;  /* 0x00000000ff00723e */ /* 0x000fca00000010ff */
[----:B------:R0:W-:Y:S01]  /*8380*/  STG.E.U16 desc[UR36][R8.64+0xf2], R0 ;  /* 0x0000f20008007986 */ /* 0x0001e2000c101524 */
[----:B------:R-:W-:Y:S05]  /*8390*/  BRA `(.L_x_284) ;  /* 0x0000002400347947 */ /* 0x000fea0003800000 */
.L_x_33:
[----:B------:R-:W-:Y:S01]  /*83a0*/  ULDC.64 UR4, c[0x0][0x5c0] ;  /* 0x0001700000047ab9 */ /* 0x000fe20000000a00 */
[-C--:B------:R-:W-:Y:S01]  /*83b0*/  FMUL R88, R88, R155.reuse ;  /* 0x0000009b58587220 */ /* 0x080fe20000400000 */
[----:B------:R-:W-:Y:S01]  /*83c0*/  LEA R6, P0, R168, UR4, 0x1 ;  /* 0x00000004a8067c11 */ /* 0x000fe2000f8008ff */
[----:B------:R-:W-:Y:S01]  /*83d0*/  IMAD.SHL.U32 R11, R4, 0x10, RZ ;  /* 0x00000010040b7824 */ /* 0x000fe200078e00ff */
[----:B------:R-:W-:Y:S01]  /*83e0*/  ISETP.GT.AND P2, PT, R0, 0x1, P3 ;  /* 0x000000010000780c */ /* 0x000fe20001f44270 */
[-C--:B------:R-:W-:Y:S01]  /*83f0*/  FMUL R89, R89, R155.reuse ;  /* 0x0000009b59597220 */ /* 0x080fe20000400000 */
[----:B------:R-:W-:Y:S01]  /*8400*/  LEA.HI.X R7, R168, UR5, R167, 0x1, P0 ;  /* 0x00000005a8077c11 */ /* 0x000fe200080f0ca7 */
[-C--:B------:R-:W-:Y:S01]  /*8410*/  FMUL R90, R90, R155.reuse ;  /* 0x0000009b5a5a7220 */ /* 0x080fe20000400000 */
[----:B------:R-:W-:Y:S01]  /*8420*/  ISETP.GT.AND P0, PT, R3, 0x8, PT ;  /* 0x000000080300780c */ /* 0x000fe20003f04270 */
[-C--:B------:R-:W-:Y:S01]  /*8430*/  FMUL R91, R91, R155.reuse ;  /* 0x0000009b5b5b7220 */ /* 0x080fe20000400000 */
[----:B------:R-:W-:Y:S01]  /*8440*/  F2FP.BF16.F32.PACK_AB R88, RZ, R88 ;  /* 0x00000058ff58723e */ /* 0x000fe200000010ff */
[-C--:B------:R-:W-:Y:S01]  /*8450*/  FMUL R92, R92, R155.reuse ;  /* 0x0000009b5c5c7220 */ /* 0x080fe20000400000 */
[----:B------:R-:W-:Y:S01]  /*8460*/  ISETP.GT.AND P4, PT, R0, RZ, P0 ;  /* 0x000000ff0000720c */ /* 0x000fe20000784270 */
[-C--:B------:R-:W-:Y:S01]  /*8470*/  FMUL R93, R93, R155.reuse ;  /* 0x0000009b5d5d7220 */ /* 0x080fe20000400000 */
[--C-:B------:R-:W-:Y:S01]  /*8480*/  SHF.L.U64.HI R9, R4, 0x4, R5.reuse ;  /* 0x0000000404097819 */ /* 0x100fe20000010205 */
[----:B------:R-:W-:Y:S01]  /*8490*/  @P1 STG.E.U16 desc[UR36][R6.64], R88 ;  /* 0x0000005806001986 */ /* 0x000fe2000c101524 */
[----:B------:R-:W-:Y:S01]  /*84a0*/  ISETP.GT.AND P1, PT, R0, 0x1, P0 ;  /* 0x000000010000780c */ /* 0x000fe20000724270 */
[-C--:B------:R-:W-:Y:S01]  /*84b0*/  FMUL R94, R94, R155.reuse ;  /* 0x0000009b5e5e7220 */ /* 0x080fe20000400000 */
[----:B------:R-:W-:Y:S01]  /*84c0*/  IADD3 R12, P5, R11, R6, RZ ;  /* 0x000000060b0c7210 */ /* 0x000fe20007fbe0ff */
[----:B------:R-:W-:Y:S01]  /*84d0*/  FMUL R95, R95, R155 ;  /* 0x0000009b5f5f7220 */ /* 0x000fe20000400000 */
[----:B------:R-:W-:Y:S01]  /*84e0*/  F2FP.BF16.F32.PACK_AB R89, RZ, R89 ;  /* 0x00000059ff59723e */ /* 0x000fe200000010ff */
[-C--:B------:R-:W-:Y:S01]  /*84f0*/  FMUL R96, R96, R155.reuse ;  /* 0x0000009b60607220 */ /* 0x080fe20000400000 */
[----:B------:R-:W-:Y:S01]  /*8500*/  F2FP.BF16.F32.PACK_AB R90, RZ, R90 ;  /* 0x0000005aff5a723e */ /* 0x000fe200000010ff */
[----:B------:R-:W-:Y:S01]  /*8510*/  FMUL R97, R97, R155 ;  /* 0x0000009b61617220 */ /* 0x000fe20000400000 */
[----:B------:R-:W-:Y:S01]  /*8520*/  IADD3.X R13, R9, R7, RZ, P5, !PT ;  /* 0x00000007090d7210 */ /* 0x000fe20002ffe4ff */
[----:B------:R-:W-:Y:S01]  /*8530*/  @P2 STG.E.U16 desc[UR36][R6.64+0x2], R89 ;  /* 0x0000025906002986 */ /* 0x000fe2000c101524 */
[----:B------:R-:W-:Y:S01]  /*8540*/  F2FP.BF16.F32.PACK_AB R91, RZ, R91 ;  /* 0x0000005bff5b723e */ /* 0x000fe200000010ff */
[-C--:B------:R-:W-:Y:S01]  /*8550*/  FMUL R98, R98, R155.reuse ;  /* 0x0000009b62627220 */ /* 0x080fe20000400000 */
[C---:B------:R-:W-:Y:S01]  /*8560*/  ISETP.GT.AND P5, PT, R0.reuse, 0x9, P3 ;  /* 0x000000090000780c */ /* 0x040fe20001fa4270 */
[----:B------:R-:W-:Y:S01]  /*8570*/  @P4 STG.E.U16 desc[UR36][R12.64], R90 ;  /* 0x0000005a0c004986 */ /* 0x000fe2000c101524 */
[C---:B------:R-:W-:Y:S01]  /*8580*/  ISETP.GT.AND P4, PT, R0.reuse, 0x8, P3 ;  /* 0x000000080000780c */ /* 0x040fe20001f84270 */
[-C--:B------:R-:W-:Y:S01]  /*8590*/  FMUL R99, R99, R155.reuse ;  /* 0x0000009b63637220 */ /* 0x080fe20000400000 */
[C---:B------:R-:W-:Y:S01]  /*85a0*/  ISETP.GT.AND P2, PT, R0.reuse, 0x8, P0 ;  /* 0x000000080000780c */ /* 0x040fe20000744270 */
[----:B------:R-:W-:Y:S01]  /*85b0*/  @P1 STG.E.U16 desc[UR36][R12.64+0x2], R91 ;  /* 0x0000025b0c001986 */ /* 0x000fe2000c101524 */
[----:B------:R-:W-:Y:S01]  /*85c0*/  ISETP.GT.AND P1, PT, R0, 0x9, P0 ;  /* 0x000000090000780c */ /* 0x000fe20000724270 */
[-C--:B------:R-:W-:Y:S01]  /*85d0*/  FMUL R100, R100, R155.reuse ;  /* 0x0000009b64647220 */ /* 0x080fe20000400000 */
[----:B------:R-:W-:Y:S01]  /*85e0*/  F2FP.BF16.F32.PACK_AB R92, RZ, R92 ;  /* 0x0000005cff5c723e */ /* 0x000fe200000010ff */
[----:B------:R-:W-:Y:S01]  /*85f0*/  FMUL R101, R101, R155 ;  /* 0x0000009b65657220 */ /* 0x000fe20000400000 */
[----:B------:R-:W-:Y:S01]  /*8600*/  F2FP.BF16.F32.PACK_AB R93, RZ, R93 ;  /* 0x0000005dff5d723e */ /* 0x000fe200000010ff */
[-C--:B------:R-:W-:Y:S01]  /*8610*/  FMUL R102, R102, R155.reuse ;  /* 0x0000009b66667220 */ /* 0x080fe20000400000 */
[----:B------:R-:W-:Y:S01]  /*8620*/  F2FP.BF16.F32.PACK_AB R94, RZ, R94 ;  /* 0x0000005eff5e723e */ /* 0x000fe200000010ff */
[----:B------:R-:W-:Y:S01]  /*8630*/  FMUL R103, R103, R155 ;  /* 0x0000009b67677220 */ /* 0x000fe20000400000 */
[----:B------:R-:W-:Y:S01]  /*8640*/  F2FP.BF16.F32.PACK_AB R95, RZ, R95 ;  /* 0x0000005fff5f723e */ /* 0x000fe200000010ff */
[----:B------:R-:W-:Y:S01]  /*8650*/  @P4 STG.E.U16 desc[UR36][R6.64+0x10], R92 ;  /* 0x0000105c06004986 */ /* 0x000fe2000c101524 */
[----:B------:R-:W-:Y:S01]  /*8660*/  ISETP.GT.AND P4, PT, R0, 0x10, P3 ;  /* 0x000000100000780c */ /* 0x000fe20001f84270 */
[----:B------:R-:W-:Y:S01]  /*8670*/  FMUL R104, R104, R155 ;  /* 0x0000009b68687220 */ /* 0x000fe20000400000 */
[----:B------:R-:W-:Y:S01]  /*8680*/  F2FP.BF16.F32.PACK_AB R96, RZ, R96 ;  /* 0x00000060ff60723e */ /* 0x000fe200000010ff */
[----:B------:R-:W-:Y:S01]  /*8690*/  @P5 STG.E.U16 desc[UR36][R6.64+0x12], R93 ;  /* 0x0000125d06005986 */ /* 0x000fe2000c101524 */
[----:B------:R-:W-:Y:S01]  /*86a0*/  F2FP.BF16.F32.PACK_AB R97, RZ, R97 ;  /* 0x00000061ff61723e */ /* 0x000fe200000010ff */
[-C--:B------:R-:W-:Y:S01]  /*86b0*/  FMUL R105, R105, R155.reuse ;  /* 0x0000009b69697220 */ /* 0x080fe20000400000 */
[C---:B------:R-:W-:Y:S01]  /*86c0*/  ISETP.GT.AND P5, PT, R0.reuse, 0x11, P0 ;  /* 0x000000110000780c */ /* 0x040fe200007a4270 */
[----:B------:R-:W-:Y:S01]  /*86d0*/  @P2 STG.E.U16 desc[UR36][R12.64+0x10], R94 ;  /* 0x0000105e0c002986 */ /* 0x000fe2000c101524 */
[----:B------:R-:W-:Y:S01]  /*86e0*/  ISETP.GT.AND P2, PT, R0, 0x10, P0 ;  /* 0x000000100000780c */ /* 0x000fe20000744270 */
[-C--:B------:R-:W-:Y:S01]  /*86f0*/  FMUL R106, R106, R155.reuse ;  /* 0x0000009b6a6a7220 */ /* 0x080fe20000400000 */
[----:B------:R-:W-:Y:S01]  /*8700*/  F2FP.BF16.F32.PACK_AB R98, RZ, R98 ;  /* 0x00000062ff62723e */ /* 0x000fe200000010ff */
[----:B------:R-:W-:Y:S01]  /*8710*/  @P1 STG.E.U16 desc[UR36][R12.64+0x12], R95 ;  /* 0x0000125f0c001986 */ /* 0x000fe2000c101524 */
[C---:B------:R-:W-:Y:S01]  /*8720*/  ISETP.GT.AND P1, PT, R0.reuse, 0x11, P3 ;  /* 0x000000110000780c */ /* 0x040fe20001f24270 */
[----:B------:R-:W-:Y:S01]  /*8730*/  FMUL R107, R107, R155 ;  /* 0x0000009b6b6b7220 */ /* 0x000fe20000400000 */
[----:B------:R-:W-:Y:S01]  /*8740*/  F2FP.BF16.F32.PACK_AB R99, RZ, R99 ;  /* 0x00000063ff63723e */ /* 0x000fe200000010ff */
        /* <DEDUP_REMOVED lines=61> */
[----:B------:R-:W-:Y:S01]  /*8b20*/  ISETP.GT.AND P4, PT, R0, 0x31, P3 ;  /* 0x000000310000780c */ /* 0x000fe20001f84270 */
[----:B------:R-:W-:Y:S01]  /*8b30*/  FMUL R125, R125, R155 ;  /* 0x0000009b7d7d7220 */ /* 0x000fe20000400000 */
[----:B------:R-:W-:Y:S01]  /*8b40*/  F2FP.BF16.F32.PACK_AB R117, RZ, R117 ;  /* 0x00000075ff75723e */ /* 0x000fe200000010ff */
[-C--:B------:R-:W-:Y:S01]  /*8b50*/  FMUL R126, R126, R155.reuse ;  /* 0x0000009b7e7e7220 */ /* 0x080fe20000400000 */
[----:B------:R-:W-:Y:S01]  /*8b60*/  F2FP.BF16.F32.PACK_AB R118, RZ, R118 ;  /* 0x00000076ff76723e */ /* 0x000fe200000010ff */
[----:B------:R-:W-:Y:S01]  /*8b70*/  FMUL R127, R127, R155 ;  /* 0x0000009b7f7f7220 */ /* 0x000fe20000400000 */
[----:B------:R-:W-:Y:S01]  /*8b80*/  F2FP.BF16.F32.PACK_AB R119, RZ, R119 ;  /* 0x00000077ff77723e */ /* 0x000fe200000010ff */
        /* <DEDUP_REMOVED lines=64> */
[----:B------:R-:W-:Y:S01]  /*8f90*/  IMAD.SHL.U32 R23, R4, 0x100, RZ ;  /* 0x0000010004177824 */ /* 0x000fe200078e00ff */
[----:B------:R-:W-:Y:S01]  /*8fa0*/  F2FP.BF16.F32.PACK_AB R138, RZ, R138 ;  /* 0x0000008aff8a723e */ /* 0x000fe200000010ff */
[----:B------:R-:W-:Y:S01]  /*8fb0*/  FMUL R146, R146, R155 ;  /* 0x0000009b92927220 */ /* 0x000fe20000400000 */
[----:B------:R-:W-:Y:S01]  /*8fc0*/  F2FP.BF16.F32.PACK_AB R139, RZ, R139 ;  /* 0x0000008bff8b723e */ /* 0x000fe200000010ff */
[----:B------:R-:W-:Y:S01]  /*8fd0*/  @P1 STG.E.U16 desc[UR36][R6.64+0x90], R124 ;  /* 0x0000907c06001986 */ /* 0x000fe2000c101524 */
[C---:B------:R-:W-:Y:S01]  /*8fe0*/  ISETP.GT.AND P1, PT, R0.reuse, 0x50, P3 ;  /* 0x000000500000780c */ /* 0x040fe20001f24270 */
[-C--:B------:R-:W-:Y:S01]  /*8ff0*/  FMUL R147, R147, R155.reuse ;  /* 0x0000009b93937220 */ /* 0x080fe20000400000 */
[----:B------:R-:W-:Y:S01]  /*9000*/  F2FP.BF16.F32.PACK_AB R140, RZ, R140 ;  /* 0x0000008cff8c723e */ /* 0x000fe200000010ff */
[----:B------:R-:W-:Y:S01]  /*9010*/  @P2 STG.E.U16 desc[UR36][R6.64+0x92], R125 ;  /* 0x0000927d06002986 */ /* 0x000fe2000c101524 */
[----:B------:R-:W-:Y:S01]  /*9020*/  ISETP.GT.AND P2, PT, R0, 0x51, P3 ;  /* 0x000000510000780c */ /* 0x000fe20001f44270 */
        /* <DEDUP_REMOVED lines=16> */
[-C--:B------:R-:W-:Y:S01]  /*9130*/  FMUL R25, R25, R155.reuse ;  /* 0x0000009b19197220 */ /* 0x080fe20000400000 */
[----:B------:R-:W-:Y:S01]  /*9140*/  SHF.L.U64.HI R21, R4, 0x8, R5 ;  /* 0x0000000804157819 */ /* 0x000fe20000010205 */
[----:B------:R-:W-:Y:S01]  /*9150*/  @P5 STG.E.U16 desc[UR36][R12.64+0xa0], R130 ;  /* 0x0000a0820c005986 */ /* 0x000fe2000c101524 */
[----:B------:R-:W-:Y:S01]  /*9160*/  ISETP.GT.AND P5, PT, R0, 0x58, P0 ;  /* 0x000000580000780c */ /* 0x000fe200007a4270 */
        /* <DEDUP_REMOVED lines=26> */
[----:B------:R-:W-:Y:S01]  /*9310*/  FMUL R32, R32, R155 ;  /* 0x0000009b20207220 */ /* 0x000fe20000400000 */
[----:B------:R-:W-:Y:S01]  /*9320*/  F2FP.BF16.F32.PACK_AB R25, RZ, R25 ;  /* 0x00000019ff19723e */ /* 0x000fe200000010ff */
[-C--:B------:R-:W-:Y:S01]  /*9330*/  FMUL R33, R33, R155.reuse ;  /* 0x0000009b21217220 */ /* 0x080fe20000400000 */
        /* <DEDUP_REMOVED lines=28> */
[----:B------:R-:W-:Y:S01]  /*9500*/  F2FP.BF16.F32.PACK_AB R34, RZ, R34 ;  /* 0x00000022ff22723e */ /* 0x000fe200000010ff */
[----:B------:R-:W-:Y:S01]  /*9510*/  FMUL R42, R42, R155 ;  /* 0x0000009b2a2a7220 */ /* 0x000fe20000400000 */
[----:B------:R-:W-:Y:S01]  /*9520*/  F2FP.BF16.F32.PACK_AB R35, RZ, R35 ;  /* 0x00000023ff23723e */ /* 0x000fe200000010ff */
[----:B------:R-:W-:Y:S01]  /*9530*/  @P4 STG.E.U16 desc[UR36][R12.64+0xd2], R143 ;  /* 0x0000d28f0c004986 */ /* 0x000fe2000c101524 */
[C---:B------:R-:W-:Y:S01]  /*9540*/  ISETP.GT.AND P4, PT, R0.reuse, 0x71, P0 ;  /* 0x000000710000780c */ /* 0x040fe20000784270 */
[----:B------:R-:W-:Y:S01]  /*9550*/  FMUL R43, R43, R155 ;  /* 0x0000009b2b2b7220 */ /* 0x000fe20000400000 */
[----:B------:R-:W-:Y:S01]  /*9560*/  F2FP.BF16.F32.PACK_AB R36, RZ, R36 ;  /* 0x00000024ff24723e */ /* 0x000fe200000010ff */
[----:B------:R-:W-:Y:S01]  /*9570*/  @P5 STG.E.U16 desc[UR36][R6.64+0xe0], R144 ;  /* 0x0000e09006005986 */ /* 0x000fe2000c101524 */
[----:B------:R-:W-:Y:S01]  /*9580*/  ISETP.GT.AND P5, PT, R0, 0x70, P0 ;  /* 0x000000700000780c */ /* 0x000fe200007a4270 */
[----:B------:R-:W-:Y:S01]  /*9590*/  @P1 IMAD.MOV.U32 R4, RZ, RZ, R6 ;  /* 0x000000ffff041224 */ /* 0x000fe200078e0006 */
[----:B------:R-:W-:Y:S01]  /*95a0*/  F2FP.BF16.F32.PACK_AB R37, RZ, R37 ;  /* 0x00000025ff25723e */ /* 0x000fe200000010ff */
[----:B------:R-:W-:Y:S01]  /*95b0*/  @P1 IMAD.MOV.U32 R5, RZ, RZ, R7 ;  /* 0x000000ffff051224 */ /* 0x000fe200078e0007 */
[----:B------:R-:W-:Y:S01]  /*95c0*/  F2FP.BF16.F32.PACK_AB R38, RZ, R38 ;  /* 0x00000026ff26723e */ /* 0x000fe200000010ff */
[----:B------:R-:W-:Y:S01]  /*95d0*/  FMUL R44, R44, R155 ;  /* 0x0000009b2c2c7220 */ /* 0x000fe20000400000 */
[----:B------:R-:W-:Y:S01]  /*95e0*/  F2FP.BF16.F32.PACK_AB R39, RZ, R39 ;  /* 0x00000027ff27723e */ /* 0x000fe200000010ff */
[-C--:B------:R-:W-:Y:S01]  /*95f0*/  FMUL R45, R45, R155.reuse ;  /* 0x0000009b2d2d7220 */ /* 0x080fe20000400000 */
[----:B------:R0:W-:Y:S01]  /*9600*/  @P1 STG.E.U16 desc[UR36][R4.64+0xe2], R145 ;  /* 0x0000e29104001986 */ /* 0x0001e2000c101524 */
[----:B------:R-:W-:Y:S01]  /*9610*/  IADD3 R14, P1, P2, R11, R6, R23 ;  /* 0x000000060b0e7210 */ /* 0x000fe20007a3e017 */
[-C--:B------:R-:W-:Y:S01]  /*9620*/  FMUL R46, R46, R155.reuse ;  /* 0x0000009b2e2e7220 */ /* 0x080fe20000400000 */
[----:B------:R-:W-:Y:S01]  /*9630*/  F2FP.BF16.F32.PACK_AB R40, RZ, R40 ;  /* 0x00000028ff28723e */ /* 0x000fe200000010ff */
[----:B------:R-:W-:Y:S01]  /*9640*/  FMUL R47, R47, R155 ;  /* 0x0000009b2f2f7220 */ /* 0x000fe20000400000 */
[----:B------:R-:W-:Y:S01]  /*9650*/  IADD3.X R15, R9, R7, R21, P1, P2 ;  /* 0x00000007090f7210 */ /* 0x000fe20000fe4415 */
[-C--:B------:R-:W-:Y:S01]  /*9660*/  FMUL R48, R48, R155.reuse ;  /* 0x0000009b30307220 */ /* 0x080fe20000400000 */
[----:B------:R-:W-:Y:S01]  /*9670*/  ISETP.GT.AND P1, PT, R3, 0x80, PT ;  /* 0x000000800300780c */ /* 0x000fe20003f24270 */
[-C--:B------:R-:W-:Y:S01]  /*9680*/  FMUL R49, R49, R155.reuse ;  /* 0x0000009b31317220 */ /* 0x080fe20000400000 */
[----:B------:R-:W-:Y:S01]  /*9690*/  ISETP.GT.AND P2, PT, R3, 0x88, PT ;  /* 0x000000880300780c */ /* 0x000fe20003f44270 */
[----:B------:R-:W-:Y:S01]  /*96a0*/  FMUL R50, R50, R155 ;  /* 0x0000009b32327220 */ /* 0x000fe20000400000 */
[----:B------:R-:W-:Y:S01]  /*96b0*/  F2FP.BF16.F32.PACK_AB R41, RZ, R41 ;  /* 0x00000029ff29723e */ /* 0x000fe200000010ff */
[----:B0-----:R-:W-:Y:S01]  /*96c0*/  @P5 IMAD.MOV.U32 R4, RZ, RZ, R12 ;  /* 0x000000ffff045224 */ /* 0x001fe200078e000c */
[----:B------:R-:W-:Y:S01]  /*96d0*/  F2FP.BF16.F32.PACK_AB R42, RZ, R42 ;  /* 0x0000002aff2a723e */ /* 0x000fe200000010ff */
[----:B------:R-:W-:Y:S01]  /*96e0*/  @P5 IMAD.MOV.U32 R5, RZ, RZ, R13 ;  /* 0x000000ffff055224 */ /* 0x000fe200078e000d */
[----:B------:R-:W-:Y:S01]  /*96f0*/  F2FP.BF16.F32.PACK_AB R43, RZ, R43 ;  /* 0x0000002bff2b723e */ /* 0x000fe200000010ff */
[-C--:B------:R-:W-:Y:S01]  /*9700*/  FMUL R51, R51, R155.reuse ;  /* 0x0000009b33337220 */ /* 0x080fe20000400000 */
[----:B------:R-:W-:Y:S01]  /*9710*/  F2FP.BF16.F32.PACK_AB R44, RZ, R44 ;  /* 0x0000002cff2c723e */ /* 0x000fe200000010ff */
[-C--:B------:R-:W-:Y:S01]  /*9720*/  FMUL R52, R52, R155.reuse ;  /* 0x0000009b34347220 */ /* 0x080fe20000400000 */
[----:B------:R0:W-:Y:S01]  /*9730*/  @P5 STG.E.U16 desc[UR36][R4.64+0xe0], R146 ;  /* 0x0000e09204005986 */ /* 0x0001e2000c101524 */
[C---:B------:R-:W-:Y:S01]  /*9740*/  ISETP.GT.AND P5, PT, R0.reuse, 0x78, P3 ;  /* 0x000000780000780c */ /* 0x040fe20001fa4270 */
[-C--:B------:R-:W-:Y:S01]  /*9750*/  FMUL R53, R53, R155.reuse ;  /* 0x0000009b35357220 */ /* 0x080fe20000400000 */
[C---:B------:R-:W-:Y:S01]  /*9760*/  ISETP.GT.AND P3, PT, R0.reuse, 0x79, P3 ;  /* 0x000000790000780c */ /* 0x040fe20001f64270 */
[----:B------:R-:W-:Y:S01]  /*9770*/  @P4 STG.E.U16 desc[UR36][R12.64+0xe2], R147 ;  /* 0x0000e2930c004986 */ /* 0x000fe2000c101524 */
[----:B------:R-:W-:Y:S01]  /*9780*/  ISETP.GT.AND P4, PT, R0, 0x78, P0 ;  /* 0x000000780000780c */ /* 0x000fe20000784270 */
[-C--:B------:R-:W-:Y:S01]  /*9790*/  FMUL R54, R54, R155.reuse ;  /* 0x0000009b36367220 */ /* 0x080fe20000400000 */
[----:B------:R-:W-:Y:S01]  /*97a0*/  ISETP.GT.AND P0, PT, R0, 0x79, P0 ;  /* 0x000000790000780c */ /* 0x000fe20000704270 */
[----:B------:R-:W-:Y:S01]  /*97b0*/  FMUL R55, R55, R155 ;  /* 0x0000009b37377220 */ /* 0x000fe20000400000 */
[----:B------:R-:W-:Y:S01]  /*97c0*/  F2FP.BF16.F32.PACK_AB R45, RZ, R45 ;  /* 0x0000002dff2d723e */ /* 0x000fe200000010ff */
[-C--:B------:R-:W-:Y:S01]  /*97d0*/  FMUL R56, R56, R155.reuse ;  /* 0x0000009b38387220 */ /* 0x080fe20000400000 */
[----:B------:R-:W-:Y:S01]  /*97e0*/  F2FP.BF16.F32.PACK_AB R46, RZ, R46 ;  /* 0x0000002eff2e723e */ /* 0x000fe200000010ff */
[----:B------:R-:W-:Y:S01]  /*97f0*/  FMUL R57, R57, R155 ;  /* 0x0000009b39397220 */ /* 0x000fe20000400000 */
[----:B------:R-:W-:Y:S01]  /*9800*/  F2FP.BF16.F32.PACK_AB R47, RZ, R47 ;  /* 0x0000002fff2f723e */ /* 0x000fe200000010ff */
[----:B------:R-:W-:Y:S01]  /*9810*/  @P5 STG.E.U16 desc[UR36][R6.64+0xf0], R148 ;  /* 0x0000f09406005986 */ /* 0x000fe2000c101524 */
[----:B0-----:R-:W-:Y:S01]  /*9820*/  IADD3 R4, P5, R23, R6, RZ ;  /* 0x0000000617047210 */ /* 0x001fe20007fbe0ff */
[-C--:B------:R-:W-:Y:S01]  /*9830*/  FMUL R58, R58, R155.reuse ;  /* 0x0000009b3a3a7220 */ /* 0x080fe20000400000 */
[----:B------:R-:W-:Y:S01]  /*9840*/  F2FP.BF16.F32.PACK_AB R48, RZ, R48 ;  /* 0x00000030ff30723e */ /* 0x000fe200000010ff */
[----:B------:R0:W-:Y:S01]  /*9850*/  @P3 STG.E.U16 desc[UR36][R6.64+0xf2], R149 ;  /* 0x0000f29506003986 */ /* 0x0001e2000c101524 */
[C---:B------:R-:W-:Y:S01]  /*9860*/  ISETP.GT.AND P3, PT, R0.reuse, RZ, P1 ;  /* 0x000000ff0000720c */ /* 0x040fe20000f64270 */
[----:B------:R-:W-:Y:S01]  /*9870*/  IMAD.X R5, R21, 0x1, R7, P5 ;  /* 0x0000000115057824 */ /* 0x000fe200028e0607 */
[C---:B------:R-:W-:Y:S01]  /*9880*/  ISETP.GT.AND P5, PT, R0.reuse, RZ, P2 ;  /* 0x000000ff0000720c */ /* 0x040fe200017a4270 */
        /* <DEDUP_REMOVED lines=11> */
[C---:B0-----:R-:W-:Y:S01]  /*9940*/  IADD3 R6, P3, R11.reuse, R4, RZ ;  /* 0x000000040b067210 */ /* 0x041fe20007f7e0ff */
[-C--:B------:R-:W-:Y:S01]  /*9950*/  FMUL R62, R62, R155.reuse ;  /* 0x0000009b3e3e7220 */ /* 0x080fe20000400000 */
[----:B------:R-:W-:Y:S01]  /*9960*/  F2FP.BF16.F32.PACK_AB R52, RZ, R52 ;  /* 0x00000034ff34723e */ /* 0x000fe200000010ff */
[----:B------:R-:W-:Y:S01]  /*9970*/  @P4 STG.E.U16 desc[UR36][R4.64+0x2], R25 ;  /* 0x0000021904004986 */ /* 0x000fe2000c101524 */
[----:B------:R-:W-:Y:S01]  /*9980*/  IADD3 R10, P4, R11, R4, RZ ;  /* 0x000000040b0a7210 */ /* 0x000fe20007f9e0ff */
[--C-:B------:R-:W-:Y:S01]  /*9990*/  IMAD.X R7, R9, 0x1, R5.reuse, P3 ;  /* 0x0000000109077824 */ /* 0x100fe200018e0605 */
[C---:B------:R-:W-:Y:S01]  /*99a0*/  ISETP.GT.AND P3, PT, R0.reuse, 0x9, P2 ;  /* 0x000000090000780c */ /* 0x040fe20001764270 */
[----:B------:R-:W-:Y:S01]  /*99b0*/  FMUL R63, R63, R155 ;  /* 0x0000009b3f3f7220 */ /* 0x000fe20000400000 */
[----:B------:R-:W-:Y:S01]  /*99c0*/  F2FP.BF16.F32.PACK_AB R53, RZ, R53 ;  /* 0x00000035ff35723e */ /* 0x000fe200000010ff */
[----:B------:R-:W-:Y:S01]  /*99d0*/  IMAD.X R11, R9, 0x1, R5, P4 ;  /* 0x00000001090b7824 */ /* 0x000fe200020e0605 */
[----:B------:R-:W-:Y:S01]  /*99e0*/  ISETP.GT.AND P4, PT, R0, 0x8, P1 ;  /* 0x000000080000780c */ /* 0x000fe20000f84270 */
[-C--:B------:R-:W-:Y:S01]  /*99f0*/  FMUL R64, R64, R155.reuse ;  /* 0x0000009b40407220 */ /* 0x080fe20000400000 */
[----:B------:R-:W-:Y:S01]  /*9a00*/  F2FP.BF16.F32.PACK_AB R54, RZ, R54 ;  /* 0x00000036ff36723e */ /* 0x000fe200000010ff */
[-C--:B------:R-:W-:Y:S01]  /*9a10*/  FMUL R65, R65, R155.reuse ;  /* 0x0000009b41417220 */ /* 0x080fe20000400000 */
        /* <DEDUP_REMOVED lines=13> */
[-C--:B------:R-:W-:Y:S01]  /*9af0*/  FMUL R70, R70, R155.reuse ;  /* 0x0000009b46467220 */ /* 0x080fe20000400000 */
[----:B------:R-:W-:Y:S01]  /*9b00*/  @P5 STG.E.U16 desc[UR36][R4.64+0x12], R29 ;  /* 0x0000121d04005986 */ /* 0x000fe2000c101524 */
[C---:B------:R-:W-:Y:S01]  /*9b10*/  ISETP.GT.AND P5, PT, R0.reuse, 0x11, P1 ;  /* 0x000000110000780c */ /* 0x040fe20000fa4270 */
[-C--:B------:R-:W-:Y:S01]  /*9b20*/  FMUL R71, R71, R155.reuse ;  /* 0x0000009b47477220 */ /* 0x080fe20000400000 */
[----:B------:R-:W-:Y:S01]  /*9b30*/  F2FP.BF16.F32.PACK_AB R58, RZ, R58 ;  /* 0x0000003aff3a723e */ /* 0x000fe200000010ff */
[----:B------:R0:W-:Y:S01]  /*9b40*/  @P0 STG.E.U16 desc[UR36][R6.64+0x10], R30 ;  /* 0x0000101e06000986 */ /* 0x0001e2000c101524 */
        /* <DEDUP_REMOVED lines=12> */
[----:B------:R-:W-:Y:S01]  /*9c10*/  ISETP.GT.AND P5, PT, R0, 0x19, P1 ;  /* 0x000000190000780c */ /* 0x000fe20000fa4270 */
[--C-:B0-----:R-:W-:Y:S01]  /*9c20*/  @P0 IMAD.MOV.U32 R6, RZ, RZ, R14.reuse ;  /* 0x000000ffff060224 */ /* 0x101fe200078e000e */
[----:B------:R-:W-:Y:S01]  /*9c30*/  F2FP.BF16.F32.PACK_AB R62, RZ, R62 ;  /* 0x0000003eff3e723e */ /* 0x000fe200000010ff */
[--C-:B------:R-:W-:Y:S01]  /*9c40*/  @P0 IMAD.MOV.U32 R7, RZ, RZ, R15.reuse ;  /* 0x000000ffff070224 */ /* 0x100fe200078e000f */
[----:B------:R-:W-:Y:S01]  /*9c50*/  F2FP.BF16.F32.PACK_AB R63, RZ, R63 ;  /* 0x0000003fff3f723e */ /* 0x000fe200000010ff */
[-C--:B------:R-:W-:Y:S01]  /*9c60*/  FMUL R75, R75, R155.reuse ;  /* 0x0000009b4b4b7220 */ /* 0x080fe20000400000 */
[----:B------:R-:W-:Y:S01]  /*9c70*/  F2FP.BF16.F32.PACK_AB R64, RZ, R64 ;  /* 0x00000040ff40723e */ /* 0x000fe200000010ff */
[-C--:B------:R-:W-:Y:S01]  /*9c80*/  FMUL R76, R76, R155.reuse ;  /* 0x0000009b4c4c7220 */ /* 0x080fe20000400000 */
[----:B------:R0:W-:Y:S01]  /*9c90*/  @P0 STG.E.U16 desc[UR36][R6.64+0x20], R34 ;  /* 0x0000202206000986 */ /* 0x0001e2000c101524 */
        /* <DEDUP_REMOVED lines=11> */
[----:B0-----:R-:W-:Y:S01]  /*9d50*/  @P3 IMAD.MOV.U32 R6, RZ, RZ, R14 ;  /* 0x000000ffff063224 */ /* 0x001fe200078e000e */
        /* <DEDUP_REMOVED lines=18> */
[----:B0-----:R-:W-:Y:S01]  /*9e80*/  @P0 IMAD.MOV.U32 R7, RZ, RZ, R15 ;  /* 0x000000ffff070224 */ /* 0x001fe200078e000f */
[----:B------:R-:W-:Y:S01]  /*9e90*/  @P0 MOV R6, R14 ;  /* 0x0000000e00060202 */ /* 0x000fe20000000f00 */
[----:B------:R-:W-:Y:S01]  /*9ea0*/  FMUL R87, R87, R155 ;  /* 0x0000009b57577220 */ /* 0x000fe20000400000 */
[----:B------:R-:W-:-:S02]  /*9eb0*/  F2FP.BF16.F32.PACK_AB R76, RZ, R76 ;  /* 0x0000004cff4c723e */ /* 0x000fc400000010ff */
[----:B------:R-:W-:Y:S01]  /*9ec0*/  F2FP.BF16.F32.PACK_AB R77, RZ, R77 ;  /* 0x0000004dff4d723e */ /* 0x000fe200000010ff */
[----:B------:R0:W-:Y:S01]  /*9ed0*/  @P0 STG.E.U16 desc[UR36][R6.64+0x30], R38 ;  /* 0x0000302606000986 */ /* 0x0001e2000c101524 */
[----:B------:R-:W-:Y:S02]  /*9ee0*/  ISETP.GT.AND P0, PT, R0, 0x20, P2 ;  /* 0x000000200000780c */ /* 0x000fe40001704270 */
[----:B------:R-:W-:Y:S02]  /*9ef0*/  F2FP.BF16.F32.PACK_AB R78, RZ, R78 ;  /* 0x0000004eff4e723e */ /* 0x000fe400000010ff */
[----:B------:R-:W-:Y:S02]  /*9f00*/  F2FP.BF16.F32.PACK_AB R79, RZ, R79 ;  /* 0x0000004fff4f723e */ /* 0x000fe400000010ff */
[----:B------:R-:W-:Y:S02]  /*9f10*/  F2FP.BF16.F32.PACK_AB R80, RZ, R80 ;  /* 0x00000050ff50723e */ /* 0x000fe400000010ff */
[----:B------:R-:W-:-:S02]  /*9f20*/  F2FP.BF16.F32.PACK_AB R81, RZ, R81 ;  /* 0x00000051ff51723e */ /* 0x000fc400000010ff */
[----:B------:R-:W-:Y:S01]  /*9f30*/  F2FP.BF16.F32.PACK_AB R82, RZ, R82 ;  /* 0x00000052ff52723e */ /* 0x000fe200000010ff */
[----:B0-----:R-:W-:Y:S01]  /*9f40*/  @P3 IMAD.MOV.U32 R6, RZ, RZ, R14 ;  /* 0x000000ffff063224 */ /* 0x001fe200078e000e */
[----:B------:R-:W-:Y:S01]  /*9f50*/  F2FP.BF16.F32.PACK_AB R83, RZ, R83 ;  /* 0x00000053ff53723e */ /* 0x000fe200000010ff */
[----:B------:R-:W-:Y:S01]  /*9f60*/  @P3 IMAD.MOV.U32 R7, RZ, RZ, R15 ;  /* 0x000000ffff073224 */ /* 0x000fe200078e000f */
[----:B------:R-:W-:Y:S02]  /*9f70*/  F2FP.BF16.F32.PACK_AB R84, RZ, R84 ;  /* 0x00000054ff54723e */ /* 0x000fe400000010ff */
[----:B------:R-:W-:Y:S02]  /*9f80*/  F2FP.BF16.F32.PACK_AB R85, RZ, R85 ;  /* 0x00000055ff55723e */ /* 0x000fe400000010ff */
[----:B------:R0:W-:Y:S01]  /*9f90*/  @P3 STG.E.U16 desc[UR36][R6.64+0x32], R39 ;  /* 0x0000322706003986 */ /* 0x0001e2000c101524 */
[C---:B------:R-:W-:Y:S02]  /*9fa0*/  ISETP.GT.AND P3, PT, R0.reuse, 0x21, P2 ;  /* 0x000000210000780c */ /* 0x040fe40001764270 */
[----:B------:R-:W-:Y:S01]  /*9fb0*/  F2FP.BF16.F32.PACK_AB R86, RZ, R86 ;  /* 0x00000056ff56723e */ /* 0x000fe200000010ff */
[----:B------:R-:W-:Y:S01]  /*9fc0*/  @P4 STG.E.U16 desc[UR36][R4.64+0x40], R40 ;  /* 0x0000402804004986 */ /* 0x000fe2000c101524 */
[----:B------:R-:W-:-:S02]  /*9fd0*/  ISETP.GT.AND P4, PT, R0, 0x28, P1 ;  /* 0x000000280000780c */ /* 0x000fc40000f84270 */
[----:B------:R-:W-:Y:S01]  /*9fe0*/  F2FP.BF16.F32.PACK_AB R87, RZ, R87 ;  /* 0x00000057ff57723e */ /* 0x000fe200000010ff */
[----:B------:R-:W-:Y:S01]  /*9ff0*/  @P5 STG.E.U16 desc[UR36][R4.64+0x42], R41 ;  /* 0x0000422904005986 */ /* 0x000fe2000c101524 */
[----:B------:R-:W-:Y:S01]  /*a000*/  ISETP.GT.AND P5, PT, R0, 0x29, P1 ;  /* 0x000000290000780c */ /* 0x000fe20000fa4270 */
[----:B0-----:R-:W-:Y:S02]  /*a010*/  @P0 IMAD.MOV.U32 R6, RZ, RZ, R14 ;  /* 0x000000ffff060224 */ /* 0x001fe400078e000e */
[----:B------:R-:W-:-:S05]  /*a020*/  @P0 IMAD.MOV.U32 R7, RZ, RZ, R15 ;  /* 0x000000ffff070224 */ /* 0x000fca00078e000f */
[----:B------:R0:W-:Y:S01]  /*a030*/  @P0 STG.E.U16 desc[UR36][R6.64+0x40], R42 ;  /* 0x0000402a06000986 */ /* 0x0001e2000c101524 */
[----:B------:R-:W-:Y:S01]  /*a040*/  ISETP.GT.AND P0, PT, R0, 0x28, P2 ;  /* 0x000000280000780c */ /* 0x000fe20001704270 */
[----:B0-----:R-:W-:Y:S02]  /*a050*/  @P3 IMAD.MOV.U32 R6, RZ, RZ, R14 ;  /* 0x000000ffff063224 */ /* 0x001fe400078e000e */
[----:B------:R-:W-:-:S05]  /*a060*/  @P3 IMAD.MOV.U32 R7, RZ, RZ, R15 ;  /* 0x000000ffff073224 */ /* 0x000fca00078e000f */
[----:B------:R0:W-:Y:S01]  /*a070*/  @P3 STG.E.U16 desc[UR36][R6.64+0x42], R43 ;  /* 0x0000422b06003986 */ /* 0x0001e2000c101524 */
[----:B------:R-:W-:-:S03]  /*a080*/  ISETP.GT.AND P3, PT, R0, 0x29, P2 ;  /* 0x000000290000780c */ /* 0x000fc60001764270 */
[----:B------:R-:W-:Y:S01]  /*a090*/  @P4 STG.E.U16 desc[UR36][R4.64+0x50], R44 ;  /* 0x0000502c04004986 */ /* 0x000fe2000c101524 */
[----:B------:R-:W-:-:S03]  /*a0a0*/  ISETP.GT.AND P4, PT, R0, 0x30, P1 ;  /* 0x000000300000780c */ /* 0x000fc60000f84270 */
        /* <DEDUP_REMOVED lines=14> */
[----:B0-----:R-:W-:Y:S01]  /*a190*/  @P0 IMAD.MOV.U32 R6, RZ, RZ, R14 ;  /* 0x000000ffff060224 */ /* 0x001fe200078e000e */
[----:B------:R-:W-:-:S05]  /*a1a0*/  @P0 MOV R7, R15 ;  /* 0x0000000f00070202 */ /* 0x000fca0000000f00 */
        /* <DEDUP_REMOVED lines=37> */
[----:B------:R-:W-:Y:S02]  /*a400*/  ISETP.GT.AND P0, PT, R0, 0x50, P2 ;  /* 0x000000500000780c */ /* 0x000fe40001704270 */
[----:B0-----:R-:W-:Y:S01]  /*a410*/  @P3 MOV R6, R14 ;  /* 0x0000000e00063202 */ /* 0x001fe20000000f00 */
        /* <DEDUP_REMOVED lines=35> */
[----:B0-----:R-:W-:Y:S01]  /*a650*/  @P3 IMAD.MOV.U32 R6, RZ, RZ, R14 ;  /* 0x000000ffff063224 */ /* 0x001fe200078e000e */
[----:B------:R-:W-:-:S05]  /*a660*/  @P3 MOV R7, R15 ;  /* 0x0000000f00073202 */ /* 0x000fca0000000f00 */
        /* <DEDUP_REMOVED lines=13> */
[C---:B------:R-:W-:Y:S02]  /*a740*/  ISETP.GT.AND P3, PT, R0.reuse, 0x78, P1 ;  /* 0x000000780000780c */ /* 0x040fe40000f64270 */
[C---:B------:R-:W-:Y:S01]  /*a750*/  ISETP.GT.AND P1, PT, R0.reuse, 0x79, P1 ;  /* 0x000000790000780c */ /* 0x040fe20000f24270 */
[----:B------:R-:W-:Y:S01]  /*a760*/  @P4 STG.E.U16 desc[UR36][R4.64+0xe0], R80 ;  /* 0x0000e05004004986 */ /* 0x000fe2000c101524 */
[----:B------:R-:W-:-:S03]  /*a770*/  ISETP.GT.AND P4, PT, R0, 0x71, P2 ;  /* 0x000000710000780c */ /* 0x000fc60001784270 */
[----:B------:R-:W-:Y:S01]  /*a780*/  @P5 STG.E.U16 desc[UR36][R4.64+0xe2], R81 ;  /* 0x0000e25104005986 */ /* 0x000fe2000c101524 */
[C---:B------:R-:W-:Y:S02]  /*a790*/  ISETP.GT.AND P5, PT, R0.reuse, 0x78, P2 ;  /* 0x000000780000780c */ /* 0x040fe400017a4270 */
[----:B------:R-:W-:Y:S01]  /*a7a0*/  ISETP.GT.AND P2, PT, R0, 0x79, P2 ;  /* 0x000000790000780c */ /* 0x000fe20001744270 */
[----:B0-----:R-:W-:Y:S02]  /*a7b0*/  @P0 IMAD.MOV.U32 R6, RZ, RZ, R14 ;  /* 0x000000ffff060224 */ /* 0x001fe400078e000e */
[----:B------:R-:W-:-:S05]  /*a7c0*/  @P0 IMAD.MOV.U32 R7, RZ, RZ, R15 ;  /* 0x000000ffff070224 */ /* 0x000fca00078e000f */
[----:B------:R0:W-:Y:S02]  /*a7d0*/  @P0 STG.E.U16 desc[UR36][R6.64+0xe0], R82 ;  /* 0x0000e05206000986 */ /* 0x0001e4000c101524 */
[----:B0-----:R-:W-:Y:S02]  /*a7e0*/  @P4 IMAD.MOV.U32 R6, RZ, RZ, R14 ;  /* 0x000000ffff064224 */ /* 0x001fe400078e000e */
[----:B------:R-:W-:-:S05]  /*a7f0*/  @P4 IMAD.MOV.U32 R7, RZ, RZ, R15 ;  /* 0x000000ffff074224 */ /* 0x000fca00078e000f */
[----:B------:R-:W-:Y:S04]  /*a800*/  @P4 STG.E.U16 desc[UR36][R6.64+0xe2], R83 ;  /* 0x0000e25306004986 */ /* 0x000fe8000c101524 */
[----:B------:R-:W-:Y:S04]  /*a810*/  @P3 STG.E.U16 desc[UR36][R4.64+0xf0], R84 ;  /* 0x0000f05404003986 */ /* 0x000fe8000c101524 */
[----:B------:R0:W-:Y:S02]  /*a820*/  @P1 STG.E.U16 desc[UR36][R4.64+0xf2], R85 ;  /* 0x0000f25504001986 */ /* 0x0001e4000c101524 */
[----:B0-----:R-:W-:-:S02]  /*a830*/  @P5 IMAD.MOV.U32 R4, RZ, RZ, R14 ;  /* 0x000000ffff045224 */ /* 0x001fc400078e000e */
[----:B------:R-:W-:-:S05]  /*a840*/  @P5 IMAD.MOV.U32 R5, RZ, RZ, R15 ;  /* 0x000000ffff055224 */ /* 0x000fca00078e000f */
[----:B------:R0:W-:Y:S04]  /*a850*/  @P5 STG.E.U16 desc[UR36][R4.64+0xf0], R86 ;  /* 0x0000f05604005986 */ /* 0x0001e8000c101524 */
[----:B------:R0:W-:Y:S02]  /*a860*/  @P2 STG.E.U16 desc[UR36][R14.64+0xf2], R87 ;  /* 0x0000f2570e002986 */ /* 0x0001e4000c101524 */
.L_x_284:
[----:B------:R-:W-:Y:S05]  /*a870*/  BSYNC B0 ;  /* 0x0000000000007941 */ /* 0x000fea0003800000 */
.L_x_32:
[----:B------:R-:W-:Y:S01]  /*a880*/  ULDC UR4, c[0x0][0xc] ;  /* 0x0000030000047ab9 */ /* 0x000fe20000000800 */
[----:B------:R-:W-:Y:S01]  /*a890*/  ULDC UR5, c[0x0][0x10] ;  /* 0x0000040000057ab9 */ /* 0x000fe20000000800 */
[----:B0-----:R-:W0:Y:S01]  /*a8a0*/  LDC R3, c[0x0][0x14] ;  /* 0x00000500ff037b82 */ /* 0x001e220000000800 */
[----:B------:R-:W-:Y:S01]  /*a8b0*/  UIMAD.WIDE.U32 UR4, UR4, UR5, URZ ;  /* 0x00000005040472a5 */ /* 0x000fe2000f8e003f */
[----:B------:R-:W-:Y:S01]  /*a8c0*/  PRMT R0, RZ, 0x7610, R0 ;  /* 0x00007610ff007816 */ /* 0x000fe20000000000 */
[----:B-----5:R-:W-:Y:S01]  /*a8d0*/  IMAD.MOV.U32 R154, RZ, RZ, -0x1 ;  /* 0xffffffffff9a7424 */ /* 0x020fe200078e00ff */
[----:B------:R-:W-:-:S03]  /*a8e0*/  MOV R23, 0xffffffff ;  /* 0xffffffff00177802 */ /* 0x000fc60000000f00 */
[----:B0-----:R-:W-:-:S04]  /*a8f0*/  IMAD.WIDE.U32 R16, R3, UR4, R16 ;  /* 0x0000000403107c25 */ /* 0x001fc8000f8e0010 */
[----:B------:R-:W-:Y:S01]  /*a900*/  IMAD R3, R3, UR5, RZ ;  /* 0x0000000503037c24 */ /* 0x000fe2000f8e02ff */
[----:B------:R-:W-:Y:S02]  /*a910*/  ULDC.64 UR4, c[0x0][0x650] ;  /* 0x0001940000047ab9 */ /* 0x000fe40000000a00 */
[----:B------:R-:W-:Y:S01]  /*a920*/  ISETP.GE.U32.AND P0, PT, R16, UR4, PT ;  /* 0x0000000410007c0c */ /* 0x000fe2000bf06070 */
[----:B------:R-:W-:-:S05]  /*a930*/  IMAD.IADD R17, R17, 0x1, R3 ;  /* 0x0000000111117824 */ /* 0x000fca00078e0203 */
[----:B------:R-:W-:-:S13]  /*a940*/  ISETP.GE.U32.AND.EX P0, PT, R17, UR5, PT, P0 ;  /* 0x0000000511007c0c */ /* 0x000fda000bf06100 */
[----:B------:R-:W-:Y:S05]  /*a950*/  @P0 BRA `(.L_x_285) ;  /* 0x0000000400640947 */ /* 0x000fea0003800000 */
[----:B------:R-:W0:Y:S01]  /*a960*/  S2R R12, SR_CTAID.X ;  /* 0x00000000000c7919 */ /* 0x000e220000002500 */
[----:B-12---:R-:W1:Y:S01]  /*a970*/  LDC.64 R10, c[0x0][0x628] ;  /* 0x00018a00ff0a7b82 */ /* 0x006e620000000a00 */
[----:B------:R-:W-:Y:S01]  /*a980*/  ULDC UR4, c[0x0][0x150] ;  /* 0x0000540000047ab9 */ /* 0x000fe20000000800 */
[----:B------:R-:W-:Y:S01]  /*a990*/  IMAD.MOV.U32 R8, RZ, RZ, R16 ;  /* 0x000000ffff087224 */ /* 0x000fe200078e0010 */
[----:B------:R-:W2:Y:S01]  /*a9a0*/  S2R R24, SR_CTAID.Y ;  /* 0x0000000000187919 */ /* 0x000ea20000002600 */
[----:B------:R-:W-:-:S04]  /*a9b0*/  IMAD.MOV.U32 R9, RZ, RZ, R17 ;  /* 0x000000ffff097224 */ /* 0x000fc800078e0011 */
[----:B------:R-:W2:Y:S08]  /*a9c0*/  LDC R21, c[0x0][0x144] ;  /* 0x00005100ff157b82 */ /* 0x000eb00000000800 */
[----:B------:R-:W2:Y:S08]  /*a9d0*/  LDC R0, c[0x0][0x630] ;  /* 0x00018c00ff007b82 */ /* 0x000eb00000000800 */
[----:B------:R-:W2:Y:S01]  /*a9e0*/  LDC.64 R14, c[0x0][0x620] ;  /* 0x00018800ff0e7b82 */ /* 0x000ea20000000a00 */
[----:B-1----:R-:W-:-:S04]  /*a9f0*/  ISETP.NE.U32.AND P0, PT, R10, RZ, PT ;  /* 0x000000ff0a00720c */ /* 0x002fc80003f05070 */
[----:B------:R-:W-:Y:S02]  /*aa00*/  ISETP.NE.AND.EX P0, PT, R11, RZ, PT, P0 ;  /* 0x000000ff0b00720c */ /* 0x000fe40003f05300 */
[----:B0-----:R-:W-:-:S05]  /*aa10*/  I2FP.F32.U32 R3, R12 ;  /* 0x0000000c00037245 */ /* 0x001fca0000201000 */
[----:B------:R-:W-:-:S04]  /*aa20*/  FMUL R3, R3, UR4 ;  /* 0x0000000403037c20 */ /* 0x000fc80008400000 */
[----:B------:R0:W1:Y:S02]  /*aa30*/  F2I.U32.TRUNC.NTZ R20, R3 ;  /* 0x0000000300147305 */ /* 0x000064000020f000 */
[----:B------:R-:W-:Y:S05]  /*aa40*/  @!P0 BRA `(.L_x_286) ;  /* 0x0000000000288947 */ /* 0x000fea0003800000 */
[----:B0-----:R-:W0:Y:S02]  /*aa50*/  LDC R3, c[0x0][0x634] ;  /* 0x00018d00ff037b82 */ /* 0x001e240000000800 */
        /* <DEDUP_REMOVED lines=9> */
.L_x_286:
[----:B------:R-:W5:Y:S01]  /*aaf0*/  LDC.64 R30, c[0x0][0x640] ;  /* 0x00019000ff1e7b82 */ /* 0x000f620000000a00 */
[-CC-:B--2---:R-:W-:Y:S01]  /*ab00*/  SHF.R.U64 R23, R8, R0.reuse, R9.reuse ;  /* 0x0000000008177219 */ /* 0x184fe20000001209 */
[----:B-1----:R-:W-:Y:S01]  /*ab10*/  IMAD.MOV R20, RZ, RZ, -R20 ;  /* 0x000000ffff147224 */ /* 0x002fe200078e0a14 */
[----:B------:R-:W-:Y:S01]  /*ab20*/  SHF.R.U32.HI R0, RZ, R0, R9 ;  /* 0x00000000ff007219 */ /* 0x000fe20000011609 */
[----:B------:R-:W-:Y:S01]  /*ab30*/  ULDC UR4, c[0x0][0x154] ;  /* 0x0000550000047ab9 */ /* 0x000fe20000000800 */
[----:B0-----:R-:W-:Y:S01]  /*ab40*/  IADD3 R3, P0, RZ, -R23, RZ ;  /* 0x80000017ff037210 */ /* 0x001fe20007f1e0ff */
[----:B------:R-:W-:Y:S02]  /*ab50*/  IMAD R26, R21, R20, R12 ;  /* 0x00000014151a7224 */ /* 0x000fe400078e020c */
[----:B------:R-:W0:Y:S01]  /*ab60*/  LDC R6, c[0x0][0x618] ;  /* 0x00018600ff067b82 */ /* 0x000e220000000800 */
[----:B------:R-:W-:Y:S02]  /*ab70*/  IMAD.MOV.U32 R7, RZ, RZ, 0x1 ;  /* 0x00000001ff077424 */ /* 0x000fe400078e00ff */
[----:B------:R-:W-:-:S04]  /*ab80*/  IMAD.X R5, RZ, RZ, ~R0, P0 ;  /* 0x000000ffff057224 */ /* 0x000fc800000e0e00 */
[-C--:B------:R-:W-:Y:S01]  /*ab90*/  IMAD R0, R5, R14.reuse, RZ ;  /* 0x0000000e05007224 */ /* 0x080fe200078e02ff */
[----:B------:R-:W1:Y:S01]  /*aba0*/  LDC R8, c[0x0][0x608] ;  /* 0x00018200ff087b82 */ /* 0x000e620000000800 */
[----:B------:R-:W-:-:S04]  /*abb0*/  IMAD.WIDE.U32 R4, R3, R14, R16 ;  /* 0x0000000e03047225 */ /* 0x000fc800078e0010 */
[----:B------:R-:W-:Y:S01]  /*abc0*/  IMAD R3, R3, R15, R0 ;  /* 0x0000000f03037224 */ /* 0x000fe200078e0200 */
[----:B------:R-:W-:Y:S02]  /*abd0*/  I2FP.F32.U32 R0, R24 ;  /* 0x0000001800007245 */ /* 0x000fe40000201000 */
[----:B------:R-:W2:Y:S01]  /*abe0*/  LDC R28, c[0x0][0x658] ;  /* 0x00019600ff1c7b82 */ /* 0x000ea20000000800 */
[----:B------:R-:W-:Y:S01]  /*abf0*/  IMAD.IADD R3, R5, 0x1, R3 ;  /* 0x0000000105037824 */ /* 0x000fe200078e0203 */
[----:B-----5:R-:W-:Y:S01]  /*ac00*/  ISETP.NE.U32.AND P0, PT, R30, RZ, PT ;  /* 0x000000ff1e00720c */ /* 0x020fe20003f05070 */
[----:B------:R-:W-:Y:S01]  /*ac10*/  FMUL R0, R0, UR4 ;  /* 0x0000000400007c20 */ /* 0x000fe20008400000 */
[----:B------:R-:W-:Y:S02]  /*ac20*/  IMAD.MOV.U32 R5, RZ, RZ, -0x1 ;  /* 0xffffffffff057424 */ /* 0x000fe400078e00ff */
[----:B------:R-:W-:Y:S01]  /*ac30*/  ISETP.NE.AND.EX P0, PT, R31, RZ, PT, P0 ;  /* 0x000000ff1f00720c */ /* 0x000fe20003f05300 */
[----:B------:R1:W2:Y:S01]  /*ac40*/  F2I.U32.TRUNC.NTZ R13, R0 ;  /* 0x00000000000d7305 */ /* 0x0002a2000020f000 */
[----:B------:R-:W3:Y:S01]  /*ac50*/  LDC R15, c[0x0][0x148] ;  /* 0x00005200ff0f7b82 */ /* 0x000ee20000000800 */
[----:B0-----:R-:W-:-:S02]  /*ac60*/  SHF.R.U64 R12, R4, R6, R3 ;  /* 0x00000006040c7219 */ /* 0x001fc40000001203 */
[----:B------:R-:W-:-:S05]  /*ac70*/  SHF.R.U32.HI R3, RZ, R6, R3 ;  /* 0x00000006ff037219 */ /* 0x000fca0000011603 */
[----:B------:R-:W0:Y:S01]  /*ac80*/  LDC R20, c[0x0][0x600] ;  /* 0x00018000ff147b82 */ /* 0x000e220000000800 */
[-CC-:B-1----:R-:W-:Y:S02]  /*ac90*/  SHF.R.U64 R10, R12, R8.reuse, R3.reuse ;  /* 0x000000080c0a7219 */ /* 0x182fe40000001203 */
[----:B------:R-:W-:-:S05]  /*aca0*/  SHF.R.U32.HI R3, RZ, R8, R3 ;  /* 0x00000008ff037219 */ /* 0x000fca0000011603 */
[----:B------:R-:W1:Y:S01]  /*acb0*/  LDC R21, c[0x0][0x648] ;  /* 0x00019200ff157b82 */ /* 0x000e620000000800 */
[-C--:B--2---:R-:W-:Y:S02]  /*acc0*/  SHF.L.U32 R4, R5, R28.reuse, RZ ;  /* 0x0000001c05047219 */ /* 0x084fe400000006ff */
[-CC-:B------:R-:W-:Y:S02]  /*acd0*/  SHF.R.U64 R14, R10, R28.reuse, R3.reuse ;  /* 0x0000001c0a0e7219 */ /* 0x180fe40000001203 */
[----:B------:R-:W-:Y:S02]  /*ace0*/  SHF.R.U32.HI R5, RZ, R28, R3 ;  /* 0x0000001cff057219 */ /* 0x000fe40000011603 */
[----:B------:R-:W-:Y:S01]  /*acf0*/  LOP3.LUT R153, RZ, R4, RZ, 0x33, !PT ;  /* 0x00000004ff997212 */ /* 0x000fe200078e33ff */
[----:B------:R-:W2:Y:S01]  /*ad00*/  LDC R25, c[0x0][0x638] ;  /* 0x00018e00ff197b82 */ /* 0x000ea20000000800 */
[----:B------:R-:W-:Y:S01]  /*ad10*/  SHF.L.U32 R28, R7, R28, RZ ;  /* 0x0000001c071c7219 */ /* 0x000fe200000006ff */
[----:B------:R-:W-:-:S06]  /*ad20*/  IMAD.MOV.U32 R4, RZ, RZ, R14 ;  /* 0x000000ffff047224 */ /* 0x000fcc00078e000e */
[----:B------:R-:W0:Y:S01]  /*ad30*/  LDC R27, c[0x0][0x610] ;  /* 0x00018400ff1b7b82 */ /* 0x000e220000000800 */
[----:B------:R-:W-:Y:S05]  /*ad40*/  @!P0 BRA `(.L_x_287) ;  /* 0x0000000000288947 */ /* 0x000fea0003800000 */
[----:B------:R-:W5:Y:S02]  /*ad50*/  LDC R3, c[0x0][0x64c] ;  /* 0x00019300ff037b82 */ /* 0x000f640000000800 */
[----:B-----5:R-:W-:-:S05]  /*ad60*/  IADD3 R3, P0, R14, R3, RZ ;  /* 0x000000030e037210 */ /* 0x020fca0007f1e0ff */
[----:B------:R-:W-:-:S04]  /*ad70*/  IMAD.X R11, RZ, RZ, R5, P0 ;  /* 0x000000ffff0b7224 */ /* 0x000fc800000e0605 */
[----:B------:R-:W-:-:S04]  /*ad80*/  IMAD.WIDE.U32 R4, R11, R30, RZ ;  /* 0x0000001e0b047225 */ /* 0x000fc800078e00ff */
[----:B------:R-:W-:-:S04]  /*ad90*/  IMAD.WIDE.U32 R6, P0, R3, R31, R4 ;  /* 0x0000001f03067225 */ /* 0x000fc80007800004 */
[----:B------:R-:W-:Y:S01]  /*ada0*/  IMAD.WIDE.U32 R4, R3, R30, RZ ;  /* 0x0000001e03047225 */ /* 0x000fe200078e00ff */
[----:B------:R-:W-:-:S03]  /*adb0*/  IADD3.X R9, RZ, RZ, RZ, P0, !PT ;  /* 0x000000ffff097210 */ /* 0x000fc600007fe4ff */
[----:B------:R-:W-:Y:S01]  /*adc0*/  IMAD.MOV.U32 R8, RZ, RZ, R7 ;  /* 0x000000ffff087224 */ /* 0x000fe200078e0007 */
[----:B------:R-:W-:-:S05]  /*add0*/  IADD3 RZ, P0, R5, R6, RZ ;  /* 0x0000000605ff7210 */ /* 0x000fca0007f1e0ff */
[----:B------:R-:W-:-:S08]  /*ade0*/  IMAD.WIDE.U32.X R4, R11, R31, R8, P0 ;  /* 0x0000001f0b047225 */ /* 0x000fd000000e0408 */
.L_x_287:
[----:B------:R-:W-:Y:S01]  /*adf0*/  ISETP.NE.AND P0, PT, R2, 0x1, PT ;  /* 0x000000010200780c */ /* 0x000fe20003f05270 */
[----:B------:R-:W-:Y:S01]  /*ae00*/  IMAD.MOV R13, RZ, RZ, -R13 ;  /* 0x000000ffff0d7224 */ /* 0x000fe200078e0a0d */
[----:B-1----:R-:W-:Y:S01]  /*ae10*/  SHF.R.U64 R0, R4, R21, R5 ;  /* 0x0000001504007219 */ /* 0x002fe20000001205 */
[----:B0-----:R-:W-:Y:S01]  /*ae20*/  VIADD R5, R20, 0xffffffff ;  /* 0xffffffff14057836 */ /* 0x001fe20000000000 */
[----:B------:R-:W-:-:S03]  /*ae30*/  LOP3.LUT R153, R10, R153, RZ, 0xc0, !PT ;  /* 0x000000990a997212 */ /* 0x000fc600078ec0ff */
[----:B------:R-:W-:Y:S01]  /*ae40*/  IMAD.MOV R3, RZ, RZ, -R0 ;  /* 0x000000ffff037224 */ /* 0x000fe200078e0a00 */
[----:B------:R-:W-:Y:S01]  /*ae50*/  LOP3.LUT R5, R12, R5, RZ, 0xc0, !PT ;  /* 0x000000050c057212 */ /* 0x000fe200078ec0ff */
[----:B------:R-:W-:Y:S02]  /*ae60*/  IMAD R153, R28, R0, R153 ;  /* 0x000000001c997224 */ /* 0x000fe400078e0299 */
[----:B--2---:R-:W-:Y:S02]  /*ae70*/  IMAD R0, R3, R25, R14 ;  /* 0x0000001903007224 */ /* 0x004fe400078e020e */
[----:B---3--:R-:W-:Y:S02]  /*ae80*/  @P0 IMAD R26, R15, R13, R24 ;  /* 0x0000000d0f1a0224 */ /* 0x008fe400078e0218 */
[----:B------:R-:W-:Y:S02]  /*ae90*/  IMAD R4, R0, R20, R5 ;  /* 0x0000001400047224 */ /* 0x000fe400078e0205 */
[----:B------:R-:W-:-:S02]  /*aea0*/  IMAD R153, R153, R27, R26 ;  /* 0x0000001b99997224 */ /* 0x000fc400078e021a */
[----:B------:R-:W-:-:S03]  /*aeb0*/  IMAD.MOV.U32 R3, RZ, RZ, 0x1 ;  /* 0x00000001ff037424 */ /* 0x000fc600078e00ff */
[----:B------:R-:W-:Y:S02]  /*aec0*/  SEL R154, R4, R153, !P0 ;  /* 0x00000099049a7207 */ /* 0x000fe40004000000 */
[----:B------:R-:W-:Y:S02]  /*aed0*/  PRMT R0, R3, 0x7610, R0 ;  /* 0x0000761003007816 */ /* 0x000fe40000000000 */
[----:B------:R-:W-:-:S07]  /*aee0*/  SEL R153, R153, R4, !P0 ;  /* 0x0000000499997207 */ /* 0x000fce0004000000 */
.L_x_285:
[----:B------:R-:W-:-:S13]  /*aef0*/  LOP3.LUT P0, RZ, R0, 0xff, RZ, 0xc0, !PT ;  /* 0x000000ff00ff7812 */ /* 0x000fda000780c0ff */
[----:B------:R-:W-:Y:S05]  /*af00*/  @P0 BRA `(.L_x_288) ;  /* 0xffffff6000bc0947 */ /* 0x000fea000383ffff */
[----:B------:R-:W-:Y:S05]  /*af10*/  EXIT ;  /* 0x000000000000794d */ /* 0x000fea0003800000 */
.L_x_7:
[----:B0-----:R-:W-:Y:S01]  /*af20*/  ULDC.64 UR4, c[0x0][0x650] ;  /* 0x0001940000047ab9 */ /* 0x001fe20000000a00 */
        /* <DEDUP_REMOVED lines=20> */
[----:B------:R-:W-:Y:S01]  /*b070*/  IMAD.WIDE.U32 R8, R13, R14, RZ ;  /* 0x0000000e0d087225 */ /* 0x000fe200078e00ff */
[----:B------:R-:W-:-:S03]  /*b080*/  MOV R12, R11 ;  /* 0x0000000b000c7202 */ /* 0x000fc60000000f00 */
[----:B------:R-:W-:Y:S01]  /*b090*/  IMAD.X R13, RZ, RZ, RZ, P0 ;  /* 0x000000ffff0d7224 */ /* 0x000fe200000e06ff */
[----:B------:R-:W-:-:S05]  /*b0a0*/  IADD3 RZ, P0, R9, R10, RZ ;  /* 0x0000000a09ff7210 */ /* 0x000fca0007f1e0ff */
[----:B------:R-:W-:-:S08]  /*b0b0*/  IMAD.WIDE.U32.X R12, R23, R15, R12, P0 ;  /* 0x0000000f170c7225 */ /* 0x000fd000000e040c */
.L_x_290:
[----:B------:R-:W0:Y:S01]  /*b0c0*/  LDC.64 R28, c[0x0][0x640] ;  /* 0x00019000ff1c7b82 */ /* 0x000e220000000a00 */
[-CC-:B------:R-:W-:Y:S01]  /*b0d0*/  SHF.R.U64 R22, R12, R6.reuse, R13.reuse ;  /* 0x000000060c167219 */ /* 0x180fe2000000120d */
[----:B------:R-:W-:Y:S01]  /*b0e0*/  IMAD.MOV.U32 R30, RZ, RZ, 0x1 ;  /* 0x00000001ff1e7424 */ /* 0x000fe200078e00ff */
[----:B------:R-:W-:Y:S02]  /*b0f0*/  SHF.R.U32.HI R6, RZ, R6, R13 ;  /* 0x00000006ff067219 */ /* 0x000fe4000001160d */
[----:B------:R-:W-:-:S03]  /*b100*/  IADD3 R11, P0, RZ, -R22, RZ ;  /* 0x80000016ff0b7210 */ /* 0x000fc60007f1e0ff */
[----:B------:R-:W1:Y:S02]  /*b110*/  LDC R10, c[0x0][0x618] ;  /* 0x00018600ff0a7b82 */ /* 0x000e640000000800 */
[----:B------:R-:W-:-:S04]  /*b120*/  IMAD.X R9, RZ, RZ, ~R6, P0 ;  /* 0x000000ffff097224 */ /* 0x000fc800000e0e06 */
[-C--:B------:R-:W-:Y:S02]  /*b130*/  IMAD R6, R9, R24.reuse, RZ ;  /* 0x0000001809067224 */ /* 0x080fe400078e02ff */
[----:B------:R-:W2:Y:S01]  /*b140*/  LDC R12, c[0x0][0x608] ;  /* 0x00018200ff0c7b82 */ /* 0x000ea20000000800 */
[----:B------:R-:W-:-:S04]  /*b150*/  IMAD.WIDE.U32 R8, R11, R24, R16 ;  /* 0x000000180b087225 */ /* 0x000fc800078e0010 */
[----:B------:R-:W-:-:S03]  /*b160*/  IMAD R11, R11, R25, R6 ;  /* 0x000000190b0b7224 */ /* 0x000fc600078e0206 */
[----:B------:R-:W3:Y:S01]  /*b170*/  LDC R27, c[0x0][0x658] ;  /* 0x00019600ff1b7b82 */ /* 0x000ee20000000800 */
[----:B------:R-:W-:Y:S01]  /*b180*/  IMAD.IADD R9, R9, 0x1, R11 ;  /* 0x0000000109097824 */ /* 0x000fe200078e020b */
[----:B0-----:R-:W-:-:S04]  /*b190*/  ISETP.NE.U32.AND P0, PT, R28, RZ, PT ;  /* 0x000000ff1c00720c */ /* 0x001fc80003f05070 */
[----:B------:R-:W-:Y:S02]  /*b1a0*/  ISETP.NE.AND.EX P0, PT, R29, RZ, PT, P0 ;  /* 0x000000ff1d00720c */ /* 0x000fe40003f05300 */
[----:B------:R-:W0:Y:S01]  /*b1b0*/  LDC R20, c[0x0][0x600] ;  /* 0x00018000ff147b82 */ /* 0x000e220000000800 */
[-CC-:B-1----:R-:W-:Y:S01]  /*b1c0*/  SHF.R.U64 R14, R8, R10.reuse, R9.reuse ;  /* 0x0000000a080e7219 */ /* 0x182fe20000001209 */
[----:B------:R-:W-:Y:S01]  /*b1d0*/  IMAD.MOV.U32 R8, RZ, RZ, -0x1 ;  /* 0xffffffffff087424 */ /* 0x000fe200078e00ff */
[----:B------:R-:W-:-:S05]  /*b1e0*/  SHF.R.U32.HI R9, RZ, R10, R9 ;  /* 0x0000000aff097219 */ /* 0x000fca0000011609 */
[----:B------:R-:W1:Y:S01]  /*b1f0*/  LDC R24, c[0x0][0x648] ;  /* 0x00019200ff187b82 */ /* 0x000e620000000800 */
[-CC-:B--2---:R-:W-:Y:S02]  /*b200*/  SHF.R.U64 R23, R14, R12.reuse, R9.reuse ;  /* 0x0000000c0e177219 */ /* 0x184fe40000001209 */
[----:B------:R-:W-:-:S05]  /*b210*/  SHF.R.U32.HI R6, RZ, R12, R9 ;  /* 0x0000000cff067219 */ /* 0x000fca0000011609 */
[----:B------:R-:W2:Y:S01]  /*b220*/  LDC R26, c[0x0][0x638] ;  /* 0x00018e00ff1a7b82 */ /* 0x000ea20000000800 */
[-C--:B---3--:R-:W-:Y:S02]  /*b230*/  SHF.L.U32 R8, R8, R27.reuse, RZ ;  /* 0x0000001b08087219 */ /* 0x088fe400000006ff */
[-CC-:B------:R-:W-:Y:S02]  /*b240*/  SHF.R.U64 R25, R23, R27.reuse, R6.reuse ;  /* 0x0000001b17197219 */ /* 0x180fe40000001206 */
[----:B------:R-:W-:Y:S02]  /*b250*/  LOP3.LUT R32, RZ, R8, RZ, 0x33, !PT ;  /* 0x00000008ff207212 */ /* 0x000fe400078e33ff */
[----:B------:R-:W-:Y:S01]  /*b260*/  SHF.R.U32.HI R9, RZ, R27, R6 ;  /* 0x0000001bff097219 */ /* 0x000fe20000011606 */
[----:B------:R-:W3:Y:S01]  /*b270*/  LDC R31, c[0x0][0x610] ;  /* 0x00018400ff1f7b82 */ /* 0x000ee20000000800 */
[----:B------:R-:W-:Y:S01]  /*b280*/  IMAD.MOV.U32 R8, RZ, RZ, R25 ;  /* 0x000000ffff087224 */ /* 0x000fe200078e0019 */
[----:B------:R-:W-:Y:S06]  /*b290*/  @!P0 BRA `(.L_x_291) ;  /* 0x0000000000288947 */ /* 0x000fec0003800000 */
        /* <DEDUP_REMOVED lines=10> */
.L_x_291:
[----:B------:R-:W-:Y:S01]  /*b340*/  ISETP.NE.AND P0, PT, R2, 0x1, PT ;  /* 0x000000010200780c */ /* 0x000fe20003f05270 */
[----:B------:R-:W-:Y:S01]  /*b350*/  IMAD.MOV.U32 R13, RZ, RZ, R22 ;  /* 0x000000ffff0d7224 */ /* 0x000fe200078e0016 */
[----:B-1----:R-:W-:Y:S01]  /*b360*/  SHF.R.U64 R6, R8, R24, R9 ;  /* 0x0000001808067219 */ /* 0x002fe20000001209 */
[----:B0-----:R-:W-:Y:S01]  /*b370*/  VIADD R9, R20, 0xffffffff ;  /* 0xffffffff14097836 */ /* 0x001fe20000000000 */
[----:B------:R-:W-:Y:S02]  /*b380*/  SHF.L.U32 R30, R30, R27, RZ ;  /* 0x0000001b1e1e7219 */ /* 0x000fe400000006ff */
[----:B------:R-:W-:Y:S01]  /*b390*/  LOP3.LUT R5, R23, R32, RZ, 0xc0, !PT ;  /* 0x0000002017057212 */ /* 0x000fe200078ec0ff */
[----:B------:R-:W-:-:S04]  /*b3a0*/  IMAD.MOV R8, RZ, RZ, -R6 ;  /* 0x000000ffff087224 */ /* 0x000fc800078e0a06 */
[----:B------:R-:W-:Y:S01]  /*b3b0*/  IMAD R6, R30, R6, R5 ;  /* 0x000000061e067224 */ /* 0x000fe200078e0205 */
[----:B------:R-:W-:Y:S01]  /*b3c0*/  LOP3.LUT R5, R14, R9, RZ, 0xc0, !PT ;  /* 0x000000090e057212 */ /* 0x000fe200078ec0ff */
[----:B------:R-:W-:Y:S02]  /*b3d0*/  @P0 IMAD R3, R7, R21, R4 ;  /* 0x0000001507030224 */ /* 0x000fe400078e0204 */
[----:B--2---:R-:W-:Y:S02]  /*b3e0*/  IMAD R4, R8, R26, R25 ;  /* 0x0000001a08047224 */ /* 0x004fe400078e0219 */
[----:B---3--:R-:W-:Y:S02]  /*b3f0*/  IMAD R3, R6, R31, R3 ;  /* 0x0000001f06037224 */ /* 0x008fe400078e0203 */
[----:B------:R-:W-:Y:S02]  /*b400*/  IMAD R4, R4, R20, R5 ;  /* 0x0000001404047224 */ /* 0x000fe400078e0205 */
[----:B------:R-:W-:-:S03]  /*b410*/  IMAD.MOV.U32 R6, RZ, RZ, 0x1 ;  /* 0x00000001ff067424 */ /* 0x000fc600078e00ff */
[----:B------:R-:W-:Y:S02]  /*b420*/  SEL R20, R4, R3, !P0 ;  /* 0x0000000304147207 */ /* 0x000fe40004000000 */
[----:B------:R-:W-:-:S07]  /*b430*/  SEL R12, R3, R4, !P0 ;  /* 0x00000004030c7207 */ /* 0x000fce0004000000 */
.L_x_289:
[----:B------:R-:W-:-:S08]  /*b440*/  NOP ;  /* 0x0000000000007918 */ /* 0x000fd00000000000 */
[----:B------:R-:W0:-:S00]  /*b450*/  USETMAXREG.DEALLOC.CTAPOOL 0x28 ;  /* 0x00000028000079c8 */ /* 0x000e0000080e0500 */
[----:B0-----:R-:W-:-:S13]  /*b460*/  ISETP.NE.AND P0, PT, R0, RZ, PT ;  /* 0x000000ff0000720c */ /* 0x001fda0003f05270 */
[----:B------:R-:W-:Y:S05]  /*b470*/  @P0 EXIT ;  /* 0x000000000000094d */ /* 0x000fea0003800000 */
[----:B------:R-:W-:Y:S01]  /*b480*/  LOP3.LUT P0, RZ, R6, 0xff, RZ, 0xc0, !PT ;  /* 0x000000ff06ff7812 */ /* 0x000fe2000780c0ff */
[----:B------:R-:W-:Y:S01]  /*b490*/  IMAD.MOV.U32 R9, RZ, RZ, RZ ;  /* 0x000000ffff097224 */ /* 0x000fe200078e00ff */
[----:B------:R-:W-:-:S11]  /*b4a0*/  MOV R10, 0x1 ;  /* 0x00000001000a7802 */ /* 0x000fd60000000f00 */
[----:B------:R-:W-:Y:S05]  /*b4b0*/  @!P0 BRA `(.L_x_292) ;  /* 0x0000000c00848947 */ /* 0x000fea0003800000 */
[----:B------:R-:W0:Y:S01]  /*b4c0*/  LDC R0, c[0x0][0x28c] ;  /* 0x0000a300ff007b82 */ /* 0x000e220000000800 */
[----:B------:R-:W-:Y:S01]  /*b4d0*/  ULDC UR5, c[0x0][0x658] ;  /* 0x0001960000057ab9 */ /* 0x000fe20000000800 */
[----:B------:R-:W-:Y:S01]  /*b4e0*/  UMOV UR11, 0xffffffff ;  /* 0xffffffff000b7882 */ /* 0x000fe20000000000 */
[----:B------:R-:W-:Y:S01]  /*b4f0*/  UMOV UR15, 0x1 ;  /* 0x00000001000f7882 */ /* 0x000fe20000000000 */
[----:B------:R-:W-:Y:S01]  /*b500*/  USHF.L.U32 UR11, UR11, UR5, URZ ;  /* 0x000000050b0b7299 */ /* 0x000fe2000800063f */
[----:B------:R-:W-:Y:S01]  /*b510*/  BSSY B0, `(.L_x_292) ;  /* 0x00000db000007945 */ /* 0x000fe20003800000 */
[----:B------:R-:W-:Y:S01]  /*b520*/  ULDC UR9, c[0x0][0xc] ;  /* 0x0000030000097ab9 */ /* 0x000fe20000000800 */
[----:B------:R-:W-:Y:S01]  /*b530*/  ULDC UR14, c[0x0][0x10] ;  /* 0x00000400000e7ab9 */ /* 0x000fe20000000800 */
[----:B------:R-:W1:Y:S01]  /*b540*/  S2UR UR8, SR_CgaCtaId ;  /* 0x00000000000879c3 */ /* 0x000e620000008800 */
[----:B------:R-:W-:Y:S01]  /*b550*/  ULOP3.LUT UR13, URZ, UR11, URZ, 0x33, !UPT ;  /* 0x0000000b3f0d7292 */ /* 0x000fe2000f8e333f */
[----:B------:R-:W-:Y:S01]  /*b560*/  LOP3.LUT R11, R19, 0x2, RZ, 0xfc, !PT ;  /* 0x00000002130b7812 */ /* 0x000fe200078efcff */
[----:B------:R-:W-:Y:S01]  /*b570*/  IMAD.MOV.U32 R10, RZ, RZ, 0x1 ;  /* 0x00000001ff0a7424 */ /* 0x000fe200078e00ff */
[----:B------:R-:W-:Y:S01]  /*b580*/  ULDC UR4, c[0x0][0x600] ;  /* 0x0001800000047ab9 */ /* 0x000fe20000000800 */
[----:B------:R-:W-:Y:S01]  /*b590*/  IMAD.MOV.U32 R9, RZ, RZ, RZ ;  /* 0x000000ffff097224 */ /* 0x000fe200078e00ff */
[----:B------:R-:W-:Y:S01]  /*b5a0*/  UMOV UR18, 0x5 ;  /* 0x0000000500127882 */ /* 0x000fe20000000000 */
[----:B------:R-:W-:-:S02]  /*b5b0*/  UIADD3 UR4, UR4, -0x1, URZ ;  /* 0xffffffff04047890 */ /* 0x000fc4000fffe03f */
[----:B------:R-:W-:Y:S01]  /*b5c0*/  USHF.L.U32 UR5, UR15, UR5, URZ ;  /* 0x000000050f057299 */ /* 0x000fe2000800063f */
[----:B------:R-:W-:Y:S01]  /*b5d0*/  ULDC.64 UR28, c[0x0][0x198] ;  /* 0x00006600001c7ab9 */ /* 0x000fe20000000a00 */
[----:B0-----:R-:W-:-:S05]  /*b5e0*/  VIADD R0, R0, 0x3f ;  /* 0x0000003f00007836 */ /* 0x001fca0000000000 */
[----:B------:R-:W-:Y:S01]  /*b5f0*/  SHF.R.S32.HI R3, RZ, 0x1f, R0 ;  /* 0x0000001fff037819 */ /* 0x000fe20000011400 */
[----:B-1----:R-:W-:-:S03]  /*b600*/  ULOP3.LUT UR10, UR8, 0x1, URZ, 0xc0, !UPT ;  /* 0x00000001080a7892 */ /* 0x002fc6000f8ec03f */
[----:B------:R-:W-:Y:S01]  /*b610*/  LEA.HI R3, R3, R0, RZ, 0x6 ;  /* 0x0000000003037211 */ /* 0x000fe200078f30ff */
[----:B------:R-:W-:Y:S01]  /*b620*/  USHF.R.U32.HI UR25, URZ, 0x1, UR8 ;  /* 0x000000013f197899 */ /* 0x000fe20008011608 */
[----:B------:R-:W-:Y:S01]  /*b630*/  IMAD.MOV.U32 R0, RZ, RZ, 0x1 ;  /* 0x00000001ff007424 */ /* 0x000fe200078e00ff */
[----:B------:R-:W-:Y:S01]  /*b640*/  USHF.L.U32 UR6, UR8, 0x6, URZ ;  /* 0x0000000608067899 */ /* 0x000fe2000800063f */
[--C-:B------:R-:W-:Y:S01]  /*b650*/  SHF.R.S32.HI R8, RZ, 0x6, R3.reuse ;  /* 0x00000006ff087819 */ /* 0x100fe20000011403 */
[----:B------:R-:W-:Y:S02]  /*b660*/  USHF.L.U32 UR7, UR8, 0xc, URZ ;  /* 0x0000000c08077899 */ /* 0x000fe4000800063f */
[----:B------:R-:W-:Y:S01]  /*b670*/  ULOP3.LUT UR8, UR8, 0xfffffffe, URZ, 0xc0, !UPT ;  /* 0xfffffffe08087892 */ /* 0x000fe2000f8ec03f */
[----:B------:R-:W-:Y:S01]  /*b680*/  PRMT R3, R0, 0x7610, R3 ;  /* 0x0000761000037816 */ /* 0x000fe20000000003 */
[----:B------:R-:W-:Y:S01]  /*b690*/  UISETP.GT.U32.AND UP0, UPT, UR10, 0xffff, UPT ;  /* 0x0000ffff0a00788c */ /* 0x000fe2000bf04070 */
[----:B------:R-:W-:Y:S01]  /*b6a0*/  VIADD R0, R8, 0x1 ;  /* 0x0000000108007836 */ /* 0x000fe20000000000 */
[----:B------:R-:W-:-:S02]  /*b6b0*/  USHF.L.U32 UR11, UR15, UR8, URZ ;  /* 0x000000080f0b7299 */ /* 0x000fc4000800063f */
[----:B------:R-:W-:Y:S02]  /*b6c0*/  ULOP3.LUT UR12, UR8, 0x1, URZ, 0xfc, !UPT ;  /* 0x00000001080c7892 */ /* 0x000fe4000f8efc3f */
[----:B------:R-:W-:Y:S02]  /*b6d0*/  UIMAD.WIDE.U32 UR8, UR9, UR14, URZ ;  /* 0x0000000e090872a5 */ /* 0x000fe4000f8e003f */
[----:B------:R-:W-:Y:S01]  /*b6e0*/  USEL UR10, UR10, 0xffff, !UP0 ;  /* 0x0000ffff0a0a7887 */ /* 0x000fe2000c000000 */
[----:B------:R-:W-:Y:S01]  /*b6f0*/  ULDC UR14, c[0x0][0x14] ;  /* 0x00000500000e7ab9 */ /* 0x000fe20000000800 */
[----:B------:R-:W-:Y:S02]  /*b700*/  USHF.L.U32 UR12, UR15, UR12, URZ ;  /* 0x0000000c0f0c7299 */ /* 0x000fe4000800063f */
[----:B------:R-:W-:Y:S02]  /*b710*/  UIMAD.WIDE.U32 UR26, UR8, UR14, URZ ;  /* 0x0000000e081a72a5 */ /* 0x000fe4000f8e003f */
[----:B------:R-:W-:-:S02]  /*b720*/  UIMAD UR21, UR9, UR14, URZ ;  /* 0x0000000e091572a4 */ /* 0x000fc4000f8e023f */
[----:B------:R-:W-:Y:S02]  /*b730*/  ULOP3.LUT UR10, UR10, 0xffff, URZ, 0xc0, !UPT ;  /* 0x0000ffff0a0a7892 */ /* 0x000fe4000f8ec03f */
[----:B------:R-:W-:Y:S02]  /*b740*/  ULOP3.LUT UR6, UR6, 0x40, URZ, 0xc0, !UPT ;  /* 0x0000004006067892 */ /* 0x000fe4000f8ec03f */
[----:B------:R-:W-:Y:S02]  /*b750*/  ULOP3.LUT UR7, UR7, 0x1000, URZ, 0xc0, !UPT ;  /* 0x0000100007077892 */ /* 0x000fe4000f8ec03f */
[----:B------:R-:W-:Y:S02]  /*b760*/  ULOP3.LUT UR19, UR11, UR12, URZ, 0xfc, !UPT ;  /* 0x0000000c0b137292 */ /* 0x000fe4000f8efc3f */
[----:B------:R-:W-:Y:S02]  /*b770*/  UIADD3 UR21, UR27, UR21, URZ ;  /* 0x000000151b157290 */ /* 0x000fe4000fffe03f */
[----:B------:R-:W-:-:S12]  /*b780*/  USHF.L.U32 UR18, UR18, UR10, URZ ;  /* 0x0000000a12127299 */ /* 0x000fd8000800063f */
.L_x_303:
[----:B------:R-:W-:-:S03]  /*b790*/  UMOV UR8, 0xffffffff ;  /* 0xffffffff00087882 */ /* 0x000fc60000000000 */
[----:B------:R-:W-:Y:S05]  /*b7a0*/  BRA.DIV UR8, `(.L_x_293) ;  /* 0x0000000e08b07947 */ /* 0x000fea000b800000 */
[----:B------:R-:W-:-:S13]  /*b7b0*/  ELECT P6, URZ, PT ;  /* 0x00000000003f782f */ /* 0x000fda00038c0000 */
.L_x_314:
[----:B------:R-:W0:Y:S01]  /*b7c0*/  LDC R4, c[0x0][0x28c] ;  /* 0x0000a300ff047b82 */ /* 0x000e220000000800 */
[----:B------:R-:W-:Y:S01]  /*b7d0*/  BSSY B1, `(.L_x_294) ;  /* 0x000003c000017945 */ /* 0x000fe20003800000 */
[----:B0-----:R-:W-:-:S13]  /*b7e0*/  ISETP.LT.OR P6, PT, R4, 0x1, !P6 ;  /* 0x000000010400780c */ /* 0x001fda00077c1670 */
[----:B------:R-:W-:Y:S05]  /*b7f0*/  @P6 BRA `(.L_x_295) ;  /* 0x0000000000e46947 */ /* 0x000fea0003800000 */
[----:B------:R-:W-:Y:S01]  /*b800*/  LEA R12, R12, UR25, 0x1 ;  /* 0x000000190c0c7c11 */ /* 0x000fe2000f8e08ff */
[----:B------:R-:W-:Y:S01]  /*b810*/  IMAD.MOV.U32 R15, RZ, RZ, RZ ;  /* 0x000000ffff0f7224 */ /* 0x000fe200078e00ff */
[----:B------:R-:W-:Y:S01]  /*b820*/  LEA R20, R20, UR6, 0x7 ;  /* 0x0000000614147c11 */ /* 0x000fe2000f8e38ff */
[----:B------:R-:W-:Y:S02]  /*b830*/  IMAD.MOV.U32 R4, RZ, RZ, R0 ;  /* 0x000000ffff047224 */ /* 0x000fe400078e0000 */
[----:B------:R-:W-:Y:S02]  /*b840*/  IMAD.MOV.U32 R5, RZ, RZ, R10 ;  /* 0x000000ffff057224 */ /* 0x000fe400078e000a */
[----:B------:R-:W-:Y:S02]  /*b850*/  IMAD.MOV.U32 R6, RZ, RZ, R9 ;  /* 0x000000ffff067224 */ /* 0x000fe400078e0009 */
[----:B------:R-:W-:-:S07]  /*b860*/  IMAD.SHL.U32 R14, R12, 0x80, RZ ;  /* 0x000000800c0e7824 */ /* 0x000fce00078e00ff */
.L_x_298:
[----:B------:R-:W0:Y:S01]  /*b870*/  S2R R12, SR_CgaCtaId ;  /* 0x00000000000c7919 */ /* 0x000e220000008800 */
[----:B------:R-:W-:Y:S02]  /*b880*/  MOV R7, 0x400 ;  /* 0x0000040000077802 */ /* 0x000fe40000000f00 */
[----:B------:R-:W-:Y:S02]  /*b890*/  LOP3.LUT P1, RZ, R18, 0x7f, RZ, 0xc0, !PT ;  /* 0x0000007f12ff7812 */ /* 0x000fe4000782c0ff */
[----:B0-----:R-:W-:Y:S02]  /*b8a0*/  LEA R24, R12, R7, 0x18 ;  /* 0x000000070c187211 */ /* 0x001fe400078ec0ff */
[----:B------:R-:W-:-:S09]  /*b8b0*/  SHF.L.U32 R7, R5, 0x1f, RZ ;  /* 0x0000001f05077819 */ /* 0x000fd200000006ff */
[----:B------:R-:W0:Y:S01]  /*b8c0*/  @!P1 LDC R12, c[0x0][0x500] ;  /* 0x00014000ff0c9b82 */ /* 0x000e220000000800 */
[----:B------:R-:W-:-:S04]  /*b8d0*/  IMAD R22, R6, 0x8, R24 ;  /* 0x0000000806167824 */ /* 0x000fc800078e0218 */
[----:B------:R-:W1:Y:S02]  /*b8e0*/  SYNCS.PHASECHK.TRANS64.TRYWAIT P0, [R22+URZ+0x20], R7 ;  /* 0x00002007160075a7 */ /* 0x000e64000800017f */
[----:B-1----:R-:W-:Y:S05]  /*b8f0*/  @!P0 BRA `(.L_x_296) ;  /* 0x0000000c007c8947 */ /* 0x002fea0003800000 */
.L_x_315:
[----:B-1----:R-:W-:Y:S01]  /*b900*/  PRMT R7, R11, 0x9910, RZ ;  /* 0x000099100b077816 */ /* 0x002fe200000000ff */
[----:B0-----:R0:W-:Y:S03]  /*b910*/  @!P1 SYNCS.ARRIVE.TRANS64 RZ, [R22+URZ], R12 ;  /* 0x0000000c16ff99a7 */ /* 0x0011e6000800003f */
[----:B------:R-:W-:-:S13]  /*b920*/  ISETP.NE.AND P0, PT, R7, 0x2, PT ;  /* 0x000000020700780c */ /* 0x000fda0003f05270 */
[----:B0-----:R-:W-:Y:S05]  /*b930*/  @P0 BRA `(.L_x_297) ;  /* 0x0000000000040947 */ /* 0x001fea0003800000 */
[----:B------:R-:W-:Y:S01]  /*b940*/  BPT.TRAP 0x1 ;  /* 0x000000040000795c */ /* 0x000fe20000300000 */
.L_x_297:
[----:B------:R-:W-:Y:S01]  /*b950*/  LEA R7, R6, UR25, 0x1 ;  /* 0x0000001906077c11 */ /* 0x000fe2000f8e08ff */
[----:B------:R-:W-:Y:S01]  /*b960*/  VIADD R4, R4, 0xffffffff ;  /* 0xffffffff04047836 */ /* 0x000fe20000000000 */
[----:B------:R-:W-:Y:S01]  /*b970*/  R2UR UR23, R14 ;  /* 0x000000000e1772ca */ /* 0x000fe200000e0000 */
[----:B------:R-:W-:Y:S01]  /*b980*/  UIADD3 UR14, UP0, UR28, 0xf0, URZ ;  /* 0x000000f01c0e7890 */ /* 0x000fe2000ff1e03f */
[----:B------:R-:W-:Y:S01]  /*b990*/  SHF.L.U32 R7, R7, 0xd, RZ ;  /* 0x0000000d07077819 */ /* 0x000fe200000006ff */
[----:B------:R-:W-:Y:S01]  /*b9a0*/  UIADD3 UR32, UP1, UR28, 0x1f0, URZ ;  /* 0x000001f01c207890 */ /* 0x000fe2000ff3e03f */
[----:B------:R-:W-:Y:S01]  /*b9b0*/  R2UR UR9, R22 ;  /* 0x00000000160972ca */ /* 0x000fe200000e0000 */
[----:B------:R-:W-:Y:S01]  /*b9c0*/  UIADD3.X UR15, URZ, UR29, URZ, UP0, !UPT ;  /* 0x0000001d3f0f7290 */ /* 0x000fe200087fe43f */
[----:B------:R-:W-:Y:S01]  /*b9d0*/  R2UR UR10, R15 ;  /* 0x000000000f0a72ca */ /* 0x000fe200000e0000 */
[--C-:B------:R-:W-:Y:S01]  /*b9e0*/  IMAD R12, R7, 0x2, R24.reuse ;  /* 0x00000002070c7824 */ /* 0x100fe200078e0218 */
[C---:B------:R-:W-:Y:S01]  /*b9f0*/  LEA R7, R6.reuse, UR7, 0xd ;  /* 0x0000000706077c11 */ /* 0x040fe2000f8e68ff */
[----:B------:R-:W-:Y:S01]  /*ba00*/  UPRMT UR20, URZ, 0x5410, UR18 ;  /* 0x000054103f147896 */ /* 0x000fe20008000012 */
[----:B------:R-:W-:Y:S01]  /*ba10*/  R2UR UR12, R13 ;  /* 0x000000000d0c72ca */ /* 0x000fe200000e0000 */
[----:B------:R-:W-:Y:S01]  /*ba20*/  VIADD R6, R6, 0x1 ;  /* 0x0000000106067836 */ /* 0x000fe20000000000 */
[----:B------:R-:W-:Y:S01]  /*ba30*/  R2UR UR8, R12 ;  /* 0x000000000c0872ca */ /* 0x000fe200000e0000 */
[----:B------:R-:W-:Y:S01]  /*ba40*/  IMAD R7, R7, 0x2, R24 ;  /* 0x0000000207077824 */ /* 0x000fe200078e0218 */
[----:B------:R-:W-:Y:S01]  /*ba50*/  R2UR UR24, R20 ;  /* 0x00000000141872ca */ /* 0x000fe200000e0000 */
[----:B------:R-:W-:Y:S01]  /*ba60*/  UPRMT UR30, URZ, 0x5410, UR19 ;  /* 0x000054103f1e7896 */ /* 0x000fe20008000013 */
[----:B------:R-:W-:Y:S01]  /*ba70*/  ISETP.GT.AND P1, PT, R4, 0x1, PT ;  /* 0x000000010400780c */ /* 0x000fe20003f24270 */
[----:B------:R-:W-:Y:S01]  /*ba80*/  UIADD3.X UR33, URZ, UR29, URZ, UP1, !UPT ;  /* 0x0000001d3f217290 */ /* 0x000fe20008ffe43f */
[----:B------:R-:W-:Y:S01]  /*ba90*/  R2UR UR11, R7 ;  /* 0x00000000070b72ca */ /* 0x000fe200000e0000 */
[----:B------:R-:W-:Y:S01]  /*baa0*/  UMOV UR16, 0x0 ;  /* 0x0000000000107882 */ /* 0x000fe20000000000 */
[----:B------:R-:W-:Y:S01]  /*bab0*/  UMOV UR17, 0x10000000 ;  /* 0x1000000000117882 */ /* 0x000fe20000000000 */
[----:B------:R-:W-:Y:S01]  /*bac0*/  ISETP.NE.AND P0, PT, R6, 0x4, PT ;  /* 0x000000040600780c */ /* 0x000fe20003f05270 */
[----:B------:R-:W-:-:S03]  /*bad0*/  VIADD R15, R15, 0x40 ;  /* 0x000000400f0f7836 */ /* 0x000fc60000000000 */
[----:B------:R-:W-:Y:S01]  /*bae0*/  UIADD3 UR8, UR8, 0x100, URZ ;  /* 0x0000010008087890 */ /* 0x000fe2000fffe03f */
[----:B------:R-:W-:Y:S02]  /*baf0*/  SEL R12, RZ, 0x1, P0 ;  /* 0x00000001ff0c7807 */ /* 0x000fe40000000000 */
[----:B------:R-:W-:Y:S02]  /*bb00*/  SEL R6, R6, RZ, P0 ;  /* 0x000000ff06067207 */ /* 0x000fe40000000000 */
[----:B------:R-:W-:Y:S01]  /*bb10*/  LOP3.LUT R5, R5, R12, RZ, 0x3c, !PT ;  /* 0x0000000c05057212 */ /* 0x000fe200078e3cff */
[----:B------:R-:W-:-:S03]  /*bb20*/  UIADD3 UR22, UR11, 0x20100, URZ ;  /* 0x000201000b167890 */ /* 0x000fc6000fffe03f */
[----:B------:R-:W-:Y:S02]  /*bb30*/  UMOV UR11, UR23 ;  /* 0x00000017000b7c82 */ /* 0x000fe40008000000 */
[----:B------:R0:W-:Y:S02]  /*bb40*/  UTMALDG.3D.MULTICAST [UR8], [UR14], UR20, desc[UR16] ;  /* 0x000010080e0073b4 */ /* 0x0001e40008011814 */
[----:B0-----:R-:W-:Y:S01]  /*bb50*/  UMOV UR8, UR22 ;  /* 0x0000001600087c82 */ /* 0x001fe20008000000 */
[----:B------:R-:W-:Y:S02]  /*bb60*/  UMOV UR11, UR24 ;  /* 0x00000018000b7c82 */ /* 0x000fe40008000000 */
[----:B------:R0:W-:Y:S02]  /*bb70*/  UTMALDG.3D.MULTICAST [UR8], [UR32], UR30, desc[UR16] ;  /* 0x00001008200073b4 */ /* 0x0001e4000801181e */
[----:B0-----:R-:W-:Y:S05]  /*bb80*/  @P1 BRA `(.L_x_298) ;  /* 0xfffffffc00381947 */ /* 0x001fea000383ffff */
.L_x_295:
[----:B------:R-:W-:Y:S05]  /*bb90*/  BSYNC B1 ;  /* 0x0000000000017941 */ /* 0x000fea0003800000 */
.L_x_294:
[----:B------:R-:W-:Y:S01]  /*bba0*/  LOP3.LUT P1, RZ, R3, 0xff, RZ, 0xc0, !PT ;  /* 0x000000ff03ff7812 */ /* 0x000fe2000782c0ff */
[----:B------:R-:W-:Y:S01]  /*bbb0*/  IMAD.IADD R9, R8, 0x1, R9 ;  /* 0x0000000108097824 */ /* 0x000fe200078e0209 */
[----:B------:R-:W-:Y:S01]  /*bbc0*/  IADD3 R16, P2, R16, UR26, RZ ;  /* 0x0000001a10107c10 */ /* 0x000fe2000ff5e0ff */
[----:B------:R-:W-:Y:S01]  /*bbd0*/  ULDC.64 UR8, c[0x0][0x650] ;  /* 0x0001940000087ab9 */ /* 0x000fe20000000a00 */
[----:B------:R-:W-:Y:S01]  /*bbe0*/  BSSY B1, `(.L_x_299) ;  /* 0x000006b000017945 */ /* 0x000fe20003800000 */
[----:B------:R-:W-:Y:S01]  /*bbf0*/  IMAD.MOV.U32 R12, RZ, RZ, -0x1 ;  /* 0xffffffffff0c7424 */ /* 0x000fe200078e00ff */
[----:B------:R-:W-:Y:S01]  /*bc00*/  SHF.R.U32.HI R3, RZ, 0x2, R9 ;  /* 0x00000002ff037819 */ /* 0x000fe20000011609 */
[----:B------:R-:W-:Y:S01]  /*bc10*/  IMAD.MOV.U32 R20, RZ, RZ, -0x1 ;  /* 0xffffffffff147424 */ /* 0x000fe200078e00ff */
[----:B------:R-:W-:Y:S01]  /*bc20*/  ISETP.GT.U32.AND P0, PT, R9, 0x3, PT ;  /* 0x000000030900780c */ /* 0x000fe20003f04070 */
[----:B------:R-:W-:Y:S01]  /*bc30*/  IMAD.MOV.U32 R13, RZ, RZ, -0x1 ;  /* 0xffffffffff0d7424 */ /* 0x000fe200078e00ff */
[----:B------:R-:W-:-:S02]  /*bc40*/  LOP3.LUT R3, R3, 0x1, RZ, 0xc0, !PT ;  /* 0x0000000103037812 */ /* 0x000fc400078ec0ff */
[----:B------:R-:W-:Y:S01]  /*bc50*/  ISETP.LT.U32.AND P0, PT, R8, 0x4, P0 ;  /* 0x000000040800780c */ /* 0x000fe20000701070 */
[----:B------:R-:W0:Y:S01]  /*bc60*/  @P1 S2R R5, SR_CgaCtaId ;  /* 0x0000000000051919 */ /* 0x000e220000008800 */
[----:B------:R-:W-:Y:S02]  /*bc70*/  @P1 MOV R4, 0x400 ;  /* 0x0000040000041802 */ /* 0x000fe40000000f00 */
[----:B------:R-:W-:Y:S02]  /*bc80*/  IADD3.X R17, R17, UR21, RZ, P2, !PT ;  /* 0x0000001511117c10 */ /* 0x000fe400097fe4ff */
[----:B------:R-:W-:Y:S02]  /*bc90*/  ISETP.GE.U32.AND P2, PT, R16, UR8, PT ;  /* 0x0000000810007c0c */ /* 0x000fe4000bf46070 */
[----:B------:R-:W-:Y:S02]  /*bca0*/  LOP3.LUT R9, R9, 0x3, RZ, 0xc0, !PT ;  /* 0x0000000309097812 */ /* 0x000fe400078ec0ff */
[----:B0-----:R-:W-:-:S04]  /*bcb0*/  @P1 LEA R4, R5, R4, 0x18 ;  /* 0x0000000405041211 */ /* 0x001fc800078ec0ff */
[----:B------:R0:W-:Y:S01]  /*bcc0*/  @P1 SYNCS.ARRIVE.TRANS64.A1T0 RZ, [R4+URZ+0x58], RZ ;  /* 0x000058ff04ff19a7 */ /* 0x0001e2000810003f */
[----:B------:R-:W-:Y:S02]  /*bcd0*/  ISETP.NE.U32.AND P1, PT, R3, 0x1, PT ;  /* 0x000000010300780c */ /* 0x000fe40003f25070 */
[----:B------:R-:W-:Y:S02]  /*bce0*/  SEL R3, RZ, 0x1, !P0 ;  /* 0x00000001ff037807 */ /* 0x000fe40004000000 */
[----:B------:R-:W-:Y:S02]  /*bcf0*/  ISETP.GE.U32.AND.EX P0, PT, R17, UR9, PT, P2 ;  /* 0x0000000911007c0c */ /* 0x000fe4000bf06120 */
[----:B------:R-:W-:-:S04]  /*bd00*/  ISETP.GT.U32.AND P1, PT, R8, 0x3, !P1 ;  /* 0x000000030800780c */ /* 0x000fc80004f24070 */
[----:B0-----:R-:W-:-:S04]  /*bd10*/  SEL R4, RZ, 0x1, !P1 ;  /* 0x00000001ff047807 */ /* 0x001fc80004800000 */
[--C-:B------:R-:W-:Y:S02]  /*bd20*/  LOP3.LUT R10, R4, R10, R3.reuse, 0x96, !PT ;  /* 0x0000000a040a7212 */ /* 0x100fe400078e9603 */
[----:B------:R-:W-:Y:S02]  /*bd30*/  PRMT R4, RZ, 0x7610, R4 ;  /* 0x00007610ff047816 */ /* 0x000fe40000000004 */
[----:B------:R-:W-:Y:S01]  /*bd40*/  PRMT R3, RZ, 0x7610, R3 ;  /* 0x00007610ff037816 */ /* 0x000fe20000000003 */
[----:B------:R-:W-:Y:S06]  /*bd50*/  @P0 BRA `(.L_x_300) ;  /* 0x00000004004c0947 */ /* 0x000fec0003800000 */
[----:B------:R-:W0:Y:S01]  /*bd60*/  S2R R14, SR_CTAID.X ;  /* 0x00000000000e7919 */ /* 0x000e220000002500 */
[----:B------:R-:W-:Y:S01]  /*bd70*/  ULDC.64 UR8, c[0x0][0x628] ;  /* 0x00018a0000087ab9 */ /* 0x000fe20000000a00 */
[----:B------:R-:W1:Y:S01]  /*bd80*/  LDC R15, c[0x0][0x144] ;  /* 0x00005100ff0f7b82 */ /* 0x000e620000000800 */
[----:B------:R-:W-:Y:S01]  /*bd90*/  ISETP.NE.U32.AND P0, PT, RZ, UR8, PT ;  /* 0x00000008ff007c0c */ /* 0x000fe2000bf05070 */
[----:B------:R-:W2:Y:S01]  /*bda0*/  S2R R12, SR_CTAID.Y ;  /* 0x00000000000c7919 */ /* 0x000ea20000002600 */
[----:B------:R-:W-:Y:S01]  /*bdb0*/  ULDC UR10, c[0x0][0x150] ;  /* 0x00005400000a7ab9 */ /* 0x000fe20000000800 */
[----:B------:R-:W-:Y:S01]  /*bdc0*/  ULDC UR11, c[0x0][0x630] ;  /* 0x00018c00000b7ab9 */ /* 0x000fe20000000800 */
[----:B------:R-:W-:Y:S01]  /*bdd0*/  ISETP.NE.AND.EX P0, PT, RZ, UR9, PT, P0 ;  /* 0x00000009ff007c0c */ /* 0x000fe2000bf05300 */
[----:B------:R-:W-:Y:S01]  /*bde0*/  IMAD.MOV.U32 R4, RZ, RZ, R16 ;  /* 0x000000ffff047224 */ /* 0x000fe200078e0010 */
[----:B0-----:R-:W-:-:S05]  /*bdf0*/  I2FP.F32.U32 R5, R14 ;  /* 0x0000000e00057245 */ /* 0x001fca0000201000 */
[----:B------:R-:W-:Y:S01]  /*be00*/  FMUL R20, R5, UR10 ;  /* 0x0000000a05147c20 */ /* 0x000fe20008400000 */
[----:B------:R-:W-:-:S05]  /*be10*/  IMAD.MOV.U32 R5, RZ, RZ, R17 ;  /* 0x000000ffff057224 */ /* 0x000fca00078e0011 */
[----:B--2---:R-:W-:Y:S05]  /*be20*/  @!P0 BRA `(.L_x_301) ;  /* 0x0000000000288947 */ /* 0x004fea0003800000 */
[----:B------:R-:W-:Y:S02]  /*be30*/  ULDC UR10, c[0x0][0x634] ;  /* 0x00018d00000a7ab9 */ /* 0x000fe40000000800 */
[----:B------:R-:W-:-:S05]  /*be40*/  IADD3 R5, P0, R16, UR10, RZ ;  /* 0x0000000a10057c10 */ /* 0x000fca000ff1e0ff */
[----:B------:R-:W-:-:S04]  /*be50*/  IMAD.X R13, RZ, RZ, R17, P0 ;  /* 0x000000ffff0d7224 */ /* 0x000fc800000e0611 */
[----:B------:R-:W-:-:S04]  /*be60*/  IMAD.WIDE.U32 R6, R13, UR8, RZ ;  /* 0x000000080d067c25 */ /* 0x000fc8000f8e00ff */
[----:B------:R-:W-:-:S04]  /*be70*/  IMAD.WIDE.U32 R6, P0, R5, UR9, R6 ;  /* 0x0000000905067c25 */ /* 0x000fc8000f800006 */
[----:B------:R-:W-:-:S04]  /*be80*/  IMAD.WIDE.U32 R4, R5, UR8, RZ ;  /* 0x0000000805047c25 */ /* 0x000fc8000f8e00ff */
[----:B------:R-:W-:Y:S01]  /*be90*/  IMAD.MOV.U32 R4, RZ, RZ, R7 ;  /* 0x000000ffff047224 */ /* 0x000fe200078e0007 */
[----:B------:R-:W-:Y:S02]  /*bea0*/  IADD3 RZ, P1, R5, R6, RZ ;  /* 0x0000000605ff7210 */ /* 0x000fe40007f3e0ff */
[----:B------:R-:W-:-:S03]  /*beb0*/  IADD3.X R5, RZ, RZ, RZ, P0, !PT ;  /* 0x000000ffff057210 */ /* 0x000fc600007fe4ff */
[----:B------:R-:W-:-:S08]  /*bec0*/  IMAD.WIDE.U32.X R4, R13, UR9, R4, P1 ;  /* 0x000000090d047c25 */ /* 0x000fd000088e0404 */
.L_x_301:
[--C-:B------:R-:W-:Y:S01]  /*bed0*/  SHF.R.U64 R13, R4, UR11, R5.reuse ;  /* 0x0000000b040d7c19 */ /* 0x100fe20008001205 */
[----:B------:R-:W0:Y:S01]  /*bee0*/  F2I.U32.TRUNC.NTZ R20, R20 ;  /* 0x0000001400147305 */ /* 0x000e22000020f000 */
[----:B------:R-:W-:Y:S01]  /*bef0*/  SHF.R.U32.HI R4, RZ, UR11, R5 ;  /* 0x0000000bff047c19 */ /* 0x000fe20008011605 */
[----:B------:R-:W-:Y:S01]  /*bf00*/  ULDC.64 UR8, c[0x0][0x620] ;  /* 0x0001880000087ab9 */ /* 0x000fe20000000a00 */
[----:B------:R-:W-:Y:S01]  /*bf10*/  IADD3 R7, P0, RZ, -R13, RZ ;  /* 0x8000000dff077210 */ /* 0x000fe20007f1e0ff */
[----:B------:R-:W-:Y:S01]  /*bf20*/  ULDC.64 UR10, c[0x0][0x640] ;  /* 0x00019000000a7ab9 */ /* 0x000fe20000000a00 */
[----:B------:R-:W2:Y:S03]  /*bf30*/  LDC R21, c[0x0][0x148] ;  /* 0x00005200ff157b82 */ /* 0x000ea60000000800 */
[----:B------:R-:W-:Y:S01]  /*bf40*/  IMAD.X R4, RZ, RZ, ~R4, P0 ;  /* 0x000000ffff047224 */ /* 0x000fe200000e0e04 */
[----:B------:R-:W-:-:S03]  /*bf50*/  ISETP.NE.U32.AND P0, PT, RZ, UR10, PT ;  /* 0x0000000aff007c0c */ /* 0x000fc6000bf05070 */
[----:B------:R-:W-:Y:S01]  /*bf60*/  IMAD R6, R4, UR8, RZ ;  /* 0x0000000804067c24 */ /* 0x000fe2000f8e02ff */
[----:B------:R-:W-:Y:S01]  /*bf70*/  ISETP.NE.AND.EX P0, PT, RZ, UR11, PT, P0 ;  /* 0x0000000bff007c0c */ /* 0x000fe2000bf05300 */
[----:B------:R-:W-:Y:S01]  /*bf80*/  IMAD.WIDE.U32 R4, R7, UR8, R16 ;  /* 0x0000000807047c25 */ /* 0x000fe2000f8e0010 */
[----:B------:R-:W-:-:S03]  /*bf90*/  ULDC UR8, c[0x0][0x618] ;  /* 0x0001860000087ab9 */ /* 0x000fc60000000800 */
[----:B------:R-:W-:Y:S01]  /*bfa0*/  IMAD R7, R7, UR9, R6 ;  /* 0x0000000907077c24 */ /* 0x000fe2000f8e0206 */
[----:B------:R-:W-:Y:S01]  /*bfb0*/  ULDC UR9, c[0x0][0x154] ;  /* 0x0000550000097ab9 */ /* 0x000fe20000000800 */
[----:B0-----:R-:W-:Y:S02]  /*bfc0*/  IMAD.MOV R6, RZ, RZ, -R20 ;  /* 0x000000ffff067224 */ /* 0x001fe400078e0a14 */
[----:B------:R-:W-:Y:S02]  /*bfd0*/  IMAD.IADD R5, R5, 0x1, R7 ;  /* 0x0000000105057824 */ /* 0x000fe400078e0207 */
[----:B-1----:R-:W-:Y:S01]  /*bfe0*/  IMAD R14, R15, R6, R14 ;  /* 0x000000060f0e7224 */ /* 0x002fe200078e020e */
[----:B------:R-:W-:Y:S02]  /*bff0*/  I2FP.F32.U32 R6, R12 ;  /* 0x0000000c00067245 */ /* 0x000fe40000201000 */
[--C-:B------:R-:W-:Y:S02]  /*c000*/  SHF.R.U64 R15, R4, UR8, R5.reuse ;  /* 0x00000008040f7c19 */ /* 0x100fe40008001205 */
[----:B------:R-:W-:Y:S01]  /*c010*/  SHF.R.U32.HI R4, RZ, UR8, R5 ;  /* 0x00000008ff047c19 */ /* 0x000fe20008011605 */
[----:B------:R-:W-:Y:S01]  /*c020*/  FMUL R6, R6, UR9 ;  /* 0x0000000906067c20 */ /* 0x000fe20008400000 */
[----:B------:R-:W-:-:S02]  /*c030*/  ULDC UR8, c[0x0][0x608] ;  /* 0x0001820000087ab9 */ /* 0x000fc40000000800 */
[--C-:B------:R-:W-:Y:S01]  /*c040*/  SHF.R.U64 R22, R15, UR8, R4.reuse ;  /* 0x000000080f167c19 */ /* 0x100fe20008001204 */
[----:B------:R0:W1:Y:S01]  /*c050*/  F2I.U32.TRUNC.NTZ R24, R6 ;  /* 0x0000000600187305 */ /* 0x000062000020f000 */
[----:B------:R-:W-:Y:S01]  /*c060*/  SHF.R.U32.HI R5, RZ, UR8, R4 ;  /* 0x00000008ff057c19 */ /* 0x000fe20008011604 */
[----:B------:R-:W-:-:S03]  /*c070*/  ULDC UR8, c[0x0][0x658] ;  /* 0x0001960000087ab9 */ /* 0x000fc60000000800 */
[--C-:B------:R-:W-:Y:S02]  /*c080*/  SHF.R.U64 R20, R22, UR8, R5.reuse ;  /* 0x0000000816147c19 */ /* 0x100fe40008001205 */
[----:B------:R-:W-:-:S03]  /*c090*/  SHF.R.U32.HI R23, RZ, UR8, R5 ;  /* 0x00000008ff177c19 */ /* 0x000fc60008011605 */
[----:B------:R-:W-:Y:S02]  /*c0a0*/  IMAD.MOV.U32 R4, RZ, RZ, R20 ;  /* 0x000000ffff047224 */ /* 0x000fe400078e0014 */
[----:B------:R-:W-:Y:S01]  /*c0b0*/  IMAD.MOV.U32 R5, RZ, RZ, R23 ;  /* 0x000000ffff057224 */ /* 0x000fe200078e0017 */
[----:B0-----:R-:W-:Y:S06]  /*c0c0*/  @!P0 BRA `(.L_x_302) ;  /* 0x0000000000288947 */ /* 0x001fec0003800000 */
[----:B------:R-:W-:Y:S02]  /*c0d0*/  ULDC UR8, c[0x0][0x64c] ;  /* 0x0001930000087ab9 */ /* 0x000fe40000000800 */
[----:B------:R-:W-:-:S05]  /*c0e0*/  IADD3 R5, P0, R20, UR8, RZ ;  /* 0x0000000814057c10 */ /* 0x000fca000ff1e0ff */
[----:B------:R-:W-:-:S04]  /*c0f0*/  IMAD.X R23, RZ, RZ, R23, P0 ;  /* 0x000000ffff177224 */ /* 0x000fc800000e0617 */
[----:B------:R-:W-:-:S04]  /*c100*/  IMAD.WIDE.U32 R6, R23, UR10, RZ ;  /* 0x0000000a17067c25 */ /* 0x000fc8000f8e00ff */
[----:B------:R-:W-:-:S04]  /*c110*/  IMAD.WIDE.U32 R6, P0, R5, UR11, R6 ;  /* 0x0000000b05067c25 */ /* 0x000fc8000f800006 */
[----:B------:R-:W-:-:S04]  /*c120*/  IMAD.WIDE.U32 R4, R5, UR10, RZ ;  /* 0x0000000a05047c25 */ /* 0x000fc8000f8e00ff */
[----:B------:R-:W-:Y:S01]  /*c130*/  IMAD.MOV.U32 R4, RZ, RZ, R7 ;  /* 0x000000ffff047224 */ /* 0x000fe200078e0007 */
[----:B------:R-:W-:Y:S01]  /*c140*/  IADD3 RZ, P1, R5, R6, RZ ;  /* 0x0000000605ff7210 */ /* 0x000fe20007f3e0ff */
[----:B------:R-:W-:-:S04]  /*c150*/  IMAD.X R5, RZ, RZ, RZ, P0 ;  /* 0x000000ffff057224 */ /* 0x000fc800000e06ff */
[----:B------:R-:W-:-:S08]  /*c160*/  IMAD.WIDE.U32.X R4, R23, UR11, R4, P1 ;  /* 0x0000000b17047c25 */ /* 0x000fd000088e0404 */
.L_x_302:
[----:B------:R-:W-:Y:S01]  /*c170*/  ISETP.NE.AND P0, PT, R2, 0x1, PT ;  /* 0x000000010200780c */ /* 0x000fe20003f05270 */
[----:B------:R-:W-:Y:S01]  /*c180*/  ULDC UR8, c[0x0][0x648] ;  /* 0x0001920000087ab9 */ /* 0x000fe20000000800 */
[----:B------:R-:W-:Y:S01]  /*c190*/  LOP3.LUT R22, R22, UR13, RZ, 0xc0, !PT ;  /* 0x0000000d16167c12 */ /* 0x000fe2000f8ec0ff */
[----:B-1----:R-:W-:Y:S01]  /*c1a0*/  IMAD.MOV R24, RZ, RZ, -R24 ;  /* 0x000000ffff187224 */ /* 0x002fe200078e0a18 */
[----:B------:R-:W-:Y:S01]  /*c1b0*/  SHF.R.U64 R5, R4, UR8, R5 ;  /* 0x0000000804057c19 */ /* 0x000fe20008001205 */
[----:B------:R-:W-:Y:S01]  /*c1c0*/  ULDC UR8, c[0x0][0x638] ;  /* 0x00018e0000087ab9 */ /* 0x000fe20000000800 */
[----:B------:R-:W-:Y:S01]  /*c1d0*/  LOP3.LUT R15, R15, UR4, RZ, 0xc0, !PT ;  /* 0x000000040f0f7c12 */ /* 0x000fe2000f8ec0ff */
[----:B------:R-:W-:Y:S01]  /*c1e0*/  ULDC UR9, c[0x0][0x610] ;  /* 0x0001840000097ab9 */ /* 0x000fe20000000800 */
[----:B------:R-:W-:Y:S01]  /*c1f0*/  MOV R4, 0x1 ;  /* 0x0000000100047802 */ /* 0x000fe20000000f00 */
[----:B------:R-:W-:Y:S02]  /*c200*/  IMAD.MOV R7, RZ, RZ, -R5 ;  /* 0x000000ffff077224 */ /* 0x000fe400078e0a05 */
[----:B------:R-:W-:-:S02]  /*c210*/  IMAD R5, R5, UR5, R22 ;  /* 0x0000000505057c24 */ /* 0x000fc4000f8e0216 */
[----:B--2---:R-:W-:Y:S02]  /*c220*/  @P0 IMAD R14, R21, R24, R12 ;  /* 0x00000018150e0224 */ /* 0x004fe400078e020c */
[----:B------:R-:W-:Y:S01]  /*c230*/  IMAD R20, R7, UR8, R20 ;  /* 0x0000000807147c24 */ /* 0x000fe2000f8e0214 */
[----:B------:R-:W-:Y:S01]  /*c240*/  ULDC UR8, c[0x0][0x600] ;  /* 0x0001800000087ab9 */ /* 0x000fe20000000800 */
[----:B------:R-:W-:Y:S02]  /*c250*/  IMAD R14, R5, UR9, R14 ;  /* 0x00000009050e7c24 */ /* 0x000fe4000f8e020e */
[----:B------:R-:W-:-:S05]  /*c260*/  IMAD R5, R20, UR8, R15 ;  /* 0x0000000814057c24 */ /* 0x000fca000f8e020f */
[----:B------:R-:W-:Y:S02]  /*c270*/  SEL R20, R5, R14, !P0 ;  /* 0x0000000e05147207 */ /* 0x000fe40004000000 */
[----:B------:R-:W-:-:S07]  /*c280*/  SEL R12, R14, R5, !P0 ;  /* 0x000000050e0c7207 */ /* 0x000fce0004000000 */
.L_x_300:
[----:B------:R-:W-:Y:S05]  /*c290*/  BSYNC B1 ;  /* 0x0000000000017941 */ /* 0x000fea0003800000 */
.L_x_299:
[----:B------:R-:W-:-:S13]  /*c2a0*/  LOP3.LUT P0, RZ, R4, 0xff, RZ, 0xc0, !PT ;  /* 0x000000ff04ff7812 */ /* 0x000fda000780c0ff */
[----:B------:R-:W-:Y:S05]  /*c2b0*/  @P0 BRA `(.L_x_303) ;  /* 0xfffffff400340947 */ /* 0x000fea000383ffff */
[----:B------:R-:W-:Y:S05]  /*c2c0*/  BSYNC B0 ;  /* 0x0000000000007941 */ /* 0x000fea0003800000 */
.L_x_292:
[----:B------:R-:W-:-:S03]  /*c2d0*/  UMOV UR8, 0xffffffff ;  /* 0xffffffff00087882 */ /* 0x000fc60000000000 */
[----:B------:R-:W-:Y:S05]  /*c2e0*/  BRA.DIV UR8, `(.L_x_304) ;  /* 0x0000000608147947 */ /* 0x000fea000b800000 */
[----:B------:R-:W-:-:S13]  /*c2f0*/  ELECT P6, URZ, PT ;  /* 0x00000000003f782f */ /* 0x000fda00038c0000 */
.L_x_318:
[----:B------:R-:W-:Y:S04]  /*c300*/  BSSY B0, `(.L_x_305) ;  /* 0x000002b000007945 */ /* 0x000fe80003800000 */
[----:B------:R-:W-:Y:S05]  /*c310*/  @!P6 BRA `(.L_x_306) ;  /* 0x0000000000a4e947 */ /* 0x000fea0003800000 */
[----:B------:R-:W-:-:S04]  /*c320*/  LOP3.LUT R19, R19, 0x2, RZ, 0xfc, !PT ;  /* 0x0000000213137812 */ /* 0x000fc800078efcff */
[----:B------:R-:W-:-:S13]  /*c330*/  ISETP.NE.AND P0, PT, R19, 0x3, PT ;  /* 0x000000031300780c */ /* 0x000fda0003f05270 */
[----:B------:R-:W-:Y:S05]  /*c340*/  @!P0 BRA `(.L_x_307) ;  /* 0x0000000000048947 */ /* 0x000fea0003800000 */
[----:B------:R-:W-:Y:S01]  /*c350*/  BPT.TRAP 0x1 ;  /* 0x000000040000795c */ /* 0x000fe20000300000 */
.L_x_307:
[----:B------:R-:W0:Y:S01]  /*c360*/  S2R R3, SR_CgaCtaId ;  /* 0x0000000000037919 */ /* 0x000e220000008800 */
[----:B------:R-:W-:Y:S02]  /*c370*/  MOV R0, 0x400 ;  /* 0x0000040000007802 */ /* 0x000fe40000000f00 */
[----:B------:R-:W-:Y:S02]  /*c380*/  SHF.L.U32 R2, R10, 0x1f, RZ ;  /* 0x0000001f0a027819 */ /* 0x000fe400000006ff */
[----:B0-----:R-:W-:-:S05]  /*c390*/  LEA R0, R3, R0, 0x18 ;  /* 0x0000000003007211 */ /* 0x001fca00078ec0ff */
[----:B------:R-:W-:-:S04]  /*c3a0*/  VIADD R0, R0, 0x20 ;  /* 0x0000002000007836 */ /* 0x000fc80000000000 */
[C---:B------:R-:W-:Y:S02]  /*c3b0*/  IMAD R5, R9.reuse, 0x8, R0 ;  /* 0x0000000809057824 */ /* 0x040fe400078e0200 */
[----:B------:R-:W-:Y:S02]  /*c3c0*/  VIADD R9, R9, 0x1 ;  /* 0x0000000109097836 */ /* 0x000fe40000000000 */
[----:B------:R-:W0:Y:S03]  /*c3d0*/  SYNCS.PHASECHK.TRANS64.TRYWAIT P0, [R5+URZ], R2 ;  /* 0x00000002050075a7 */ /* 0x000e26000800017f */
[----:B------:R-:W-:-:S04]  /*c3e0*/  ISETP.NE.AND P1, PT, R9, 0x4, PT ;  /* 0x000000040900780c */ /* 0x000fc80003f25270 */
[----:B------:R-:W-:Y:S02]  /*c3f0*/  SEL R3, RZ, 0x1, P1 ;  /* 0x00000001ff037807 */ /* 0x000fe40000800000 */
[----:B------:R-:W-:Y:S02]  /*c400*/  SEL R9, R9, RZ, P1 ;  /* 0x000000ff09097207 */ /* 0x000fe40000800000 */
[----:B------:R-:W-:-:S03]  /*c410*/  LOP3.LUT R10, R10, R3, RZ, 0x3c, !PT ;  /* 0x000000030a0a7212 */ /* 0x000fc600078e3cff */
[----:B------:R-:W-:Y:S01]  /*c420*/  IMAD R7, R9, 0x8, R0 ;  /* 0x0000000809077824 */ /* 0x000fe200078e0200 */
[----:B------:R-:W-:Y:S01]  /*c430*/  SHF.L.U32 R4, R10, 0x1f, RZ ;  /* 0x0000001f0a047819 */ /* 0x000fe200000006ff */
[----:B0-----:R-:W-:Y:S06]  /*c440*/  @!P0 BRA `(.L_x_308) ;  /* 0x0000000000dc8947 */ /* 0x001fec0003800000 */
.L_x_319:
[----:B------:R-:W1:Y:S01]  /*c450*/  SYNCS.PHASECHK.TRANS64.TRYWAIT P0, [R7+URZ], R4 ;  /* 0x00000004070075a7 */ /* 0x000e62000800017f */
[----:B0-----:R-:W-:-:S05]  /*c460*/  VIADD R2, R9, 0x1 ;  /* 0x0000000109027836 */ /* 0x001fca0000000000 */
[----:B------:R-:W-:-:S04]  /*c470*/  ISETP.NE.AND P1, PT, R2, 0x4, PT ;  /* 0x000000040200780c */ /* 0x000fc80003f25270 */
[----:B------:R-:W-:Y:S02]  /*c480*/  SEL R3, RZ, 0x1, P1 ;  /* 0x00000001ff037807 */ /* 0x000fe40000800000 */
[----:B------:R-:W-:Y:S02]  /*c490*/  SEL R9, R2, RZ, P1 ;  /* 0x000000ff02097207 */ /* 0x000fe40000800000 */
[----:B------:R-:W-:-:S03]  /*c4a0*/  LOP3.LUT R11, R10, R3, RZ, 0x3c, !PT ;  /* 0x000000030a0b7212 */ /* 0x000fc600078e3cff */
[----:B------:R-:W-:Y:S01]  /*c4b0*/  IMAD R6, R9, 0x8, R0 ;  /* 0x0000000809067824 */ /* 0x000fe200078e0200 */
[----:B------:R-:W-:Y:S01]  /*c4c0*/  SHF.L.U32 R5, R11, 0x1f, RZ ;  /* 0x0000001f0b057819 */ /* 0x000fe200000006ff */
[----:B-1----:R-:W-:Y:S06]  /*c4d0*/  @!P0 BRA `(.L_x_309) ;  /* 0x0000000000cc8947 */ /* 0x002fec0003800000 */
.L_x_320:
[----:B------:R-:W1:Y:S01]  /*c4e0*/  SYNCS.PHASECHK.TRANS64.TRYWAIT P0, [R6+URZ], R5 ;  /* 0x00000005060075a7 */ /* 0x000e62000800017f */
[----:B------:R-:W-:-:S05]  /*c4f0*/  VIADD R2, R9, 0x1 ;  /* 0x0000000109027836 */ /* 0x000fca0000000000 */
[----:B------:R-:W-:-:S04]  /*c500*/  ISETP.NE.AND P1, PT, R2, 0x4, PT ;  /* 0x000000040200780c */ /* 0x000fc80003f25270 */
[----:B0-----:R-:W-:Y:S02]  /*c510*/  SEL R4, RZ, 0x1, P1 ;  /* 0x00000001ff047807 */ /* 0x001fe40000800000 */
[----:B------:R-:W-:Y:S02]  /*c520*/  SEL R3, R2, RZ, P1 ;  /* 0x000000ff02037207 */ /* 0x000fe40000800000 */
[----:B------:R-:W-:Y:S01]  /*c530*/  LOP3.LUT R4, R11, R4, RZ, 0x3c, !PT ;  /* 0x000000040b047212 */ /* 0x000fe200078e3cff */
[----:B-1----:R-:W-:Y:S06]  /*c540*/  @!P0 BRA `(.L_x_310) ;  /* 0x0000000000c48947 */ /* 0x002fec0003800000 */
.L_x_321:
[----:B------:R-:W-:Y:S01]  /*c550*/  IMAD R3, R3, 0x8, R0 ;  /* 0x0000000803037824 */ /* 0x000fe200078e0200 */
[----:B------:R-:W-:-:S07]  /*c560*/  SHF.L.U32 R0, R4, 0x1f, RZ ;  /* 0x0000001f04007819 */ /* 0x000fce00000006ff */
.L_x_311:
[----:B-1----:R1:W2:Y:S02]  /*c570*/  SYNCS.PHASECHK.TRANS64.TRYWAIT P0, [R3+URZ], R0 ;  /* 0x00000000030075a7 */ /* 0x0022a4000800017f */
[----:B--2---:R-:W-:Y:S05]  /*c580*/  @!P0 NANOSLEEP.SYNCS 0x989680 ;  /* 0x009896800000895d */ /* 0x004fea0003900000 */
[----:B------:R-:W2:Y:S02]  /*c590*/  @!P0 SYNCS.PHASECHK.TRANS64 P0, [R3+URZ], R0 ;  /* 0x00000000030085a7 */ /* 0x000ea4000800007f */
[----:B--2---:R-:W-:Y:S05]  /*c5a0*/  @!P0 BRA `(.L_x_311) ;  /* 0xfffffffc00f08947 */ /* 0x004fea000383ffff */
.L_x_306:
[----:B------:R-:W-:Y:S05]  /*c5b0*/  BSYNC B0 ;  /* 0x0000000000007941 */ /* 0x000fea0003800000 */
.L_x_305:
[----:B------:R-:W-:Y:S05]  /*c5c0*/  EXIT ;  /* 0x000000000000794d */ /* 0x000fea0003800000 */
.L_x_21:
[----:B----4-:R4:W0:Y:S02]  /*c5d0*/  SYNCS.PHASECHK.TRANS64.TRYWAIT P1, [R3+URZ], R0 ;  /* 0x00000000030075a7 */ /* 0x010824000802017f */
[----:B0-----:R-:W-:Y:S05]  /*c5e0*/  @!P1 NANOSLEEP.SYNCS 0x989680 ;  /* 0x009896800000995d */ /* 0x001fea0003900000 */
[----:B------:R-:W0:Y:S02]  /*c5f0*/  @!P1 SYNCS.PHASECHK.TRANS64 P1, [R3+URZ], R0 ;  /* 0x00000000030095a7 */ /* 0x000e24000802007f */
[----:B0-----:R-:W-:Y:S05]  /*c600*/  @!P1 BRA `(.L_x_21) ;  /* 0xfffffffc00f09947 */ /* 0x001fea000383ffff */
[----:B------:R-:W-:Y:S05]  /*c610*/  BRA `(.L_x_20) ;  /* 0xffffff4c00c07947 */ /* 0x000fea000383ffff */
.L_x_26:
[----:B-1----:R1:W3:Y:S02]  /*c620*/  SYNCS.PHASECHK.TRANS64.TRYWAIT P1, [R5+URZ], R4 ;  /* 0x00000004050075a7 */ /* 0x0022e4000802017f */
[----:B---3--:R-:W-:Y:S05]  /*c630*/  @!P1 NANOSLEEP.SYNCS 0x989680 ;  /* 0x009896800000995d */ /* 0x008fea0003900000 */
[----:B------:R-:W3:Y:S02]  /*c640*/  @!P1 SYNCS.PHASECHK.TRANS64 P1, [R5+URZ], R4 ;  /* 0x00000004050095a7 */ /* 0x000ee4000802007f */
[----:B---3--:R-:W-:Y:S05]  /*c650*/  @!P1 BRA `(.L_x_26) ;  /* 0xfffffffc00f09947 */ /* 0x008fea000383ffff */
[----:B------:R-:W-:Y:S05]  /*c660*/  BRA `(.L_x_25) ;  /* 0xffffff5400007947 */ /* 0x000fea000383ffff */
.L_x_293:
[----:B------:R-:W-:Y:S01]  /*c670*/  BSSY B1, `(.L_x_312) ;  /* 0x0000006000017945 */ /* 0x000fe20003800000 */
[----:B------:R-:W-:-:S07]  /*c680*/  IMAD.MOV.U32 R15, RZ, RZ, -0x1 ;  /* 0xffffffffff0f7424 */ /* 0x000fce00078e00ff */
[----:B------:R-:W-:Y:S05]  /*c690*/  WARPSYNC.COLLECTIVE R15, `(.L_x_313) ;  /* 0x000000000f0c7348 */ /* 0x000fea0003c00000 */
[----:B------:R-:W-:Y:S02]  /*c6a0*/  ELECT P6, UR62, PT ;  /* 0x00000000003e782f */ /* 0x000fe400038c0000 */
[----:B------:R-:W-:Y:S01]  /*c6b0*/  MOV R14, UR62 ;  /* 0x0000003e000e7c02 */ /* 0x000fe20008000f00 */
[----:B------:R-:W-:Y:S10]  /*c6c0*/  ENDCOLLECTIVE ;  /* 0x000000000000791b */ /* 0x000ff40003800000 */
.L_x_313:
[----:B------:R-:W-:Y:S05]  /*c6d0*/  BSYNC B1 ;  /* 0x0000000000017941 */ /* 0x000fea0003800000 */
.L_x_312:
[----:B------:R-:W-:Y:S05]  /*c6e0*/  BRA `(.L_x_314) ;  /* 0xfffffff000347947 */ /* 0x000fea000383ffff */
.L_x_296:
[----:B-1----:R1:W2:Y:S02]  /*c6f0*/  SYNCS.PHASECHK.TRANS64.TRYWAIT P0, [R22+URZ+0x20], R7 ;  /* 0x00002007160075a7 */ /* 0x0022a4000800017f */
[----:B--2---:R-:W-:Y:S05]  /*c700*/  @!P0 NANOSLEEP.SYNCS 0x989680 ;  /* 0x009896800000895d */ /* 0x004fea0003900000 */
[----:B------:R-:W2:Y:S02]  /*c710*/  @!P0 SYNCS.PHASECHK.TRANS64 P0, [R22+URZ+0x20], R7 ;  /* 0x00002007160085a7 */ /* 0x000ea4000800007f */
[----:B--2---:R-:W-:Y:S05]  /*c720*/  @!P0 BRA `(.L_x_296) ;  /* 0xfffffffc00f08947 */ /* 0x004fea000383ffff */
[----:B------:R-:W-:Y:S05]  /*c730*/  BRA `(.L_x_315) ;  /* 0xfffffff000707947 */ /* 0x000fea000383ffff */
.L_x_304:
[----:B------:R-:W-:Y:S01]  /*c740*/  BSSY B0, `(.L_x_316) ;  /* 0x0000006000007945 */ /* 0x000fe20003800000 */
[----:B------:R-:W-:-:S07]  /*c750*/  IMAD.MOV.U32 R15, RZ, RZ, -0x1 ;  /* 0xffffffffff0f7424 */ /* 0x000fce00078e00ff */
[----:B------:R-:W-:Y:S05]  /*c760*/  WARPSYNC.COLLECTIVE R15, `(.L_x_317) ;  /* 0x000000000f0c7348 */ /* 0x000fea0003c00000 */
[----:B------:R-:W-:Y:S02]  /*c770*/  ELECT P6, UR62, PT ;  /* 0x00000000003e782f */ /* 0x000fe400038c0000 */
[----:B------:R-:W-:Y:S01]  /*c780*/  MOV R14, UR62 ;  /* 0x0000003e000e7c02 */ /* 0x000fe20008000f00 */
[----:B------:R-:W-:Y:S10]  /*c790*/  ENDCOLLECTIVE ;  /* 0x000000000000791b */ /* 0x000ff40003800000 */
.L_x_317:
[----:B------:R-:W-:Y:S05]  /*c7a0*/  BSYNC B0 ;  /* 0x0000000000007941 */ /* 0x000fea0003800000 */
.L_x_316:
[----:B------:R-:W-:Y:S05]  /*c7b0*/  BRA `(.L_x_318) ;  /* 0xfffffff800d07947 */ /* 0x000fea000383ffff */
.L_x_308:
[----:B0-----:R0:W1:Y:S02]  /*c7c0*/  SYNCS.PHASECHK.TRANS64.TRYWAIT P0, [R5+URZ], R2 ;  /* 0x00000002050075a7 */ /* 0x001064000800017f */
[----:B-1----:R-:W-:Y:S05]  /*c7d0*/  @!P0 NANOSLEEP.SYNCS 0x989680 ;  /* 0x009896800000895d */ /* 0x002fea0003900000 */
[----:B------:R-:W1:Y:S02]  /*c7e0*/  @!P0 SYNCS.PHASECHK.TRANS64 P0, [R5+URZ], R2 ;  /* 0x00000002050085a7 */ /* 0x000e64000800007f */
[----:B-1----:R-:W-:Y:S05]  /*c7f0*/  @!P0 BRA `(.L_x_308) ;  /* 0xfffffffc00f08947 */ /* 0x002fea000383ffff */
[----:B------:R-:W-:Y:S05]  /*c800*/  BRA `(.L_x_319) ;  /* 0xfffffffc00107947 */ /* 0x000fea000383ffff */
.L_x_309:
[----:B0-----:R0:W1:Y:S02]  /*c810*/  SYNCS.PHASECHK.TRANS64.TRYWAIT P0, [R7+URZ], R4 ;  /* 0x00000004070075a7 */ /* 0x001064000800017f */
[----:B-1----:R-:W-:Y:S05]  /*c820*/  @!P0 NANOSLEEP.SYNCS 0x989680 ;  /* 0x009896800000895d */ /* 0x002fea0003900000 */
[----:B------:R-:W1:Y:S02]  /*c830*/  @!P0 SYNCS.PHASECHK.TRANS64 P0, [R7+URZ], R4 ;  /* 0x00000004070085a7 */ /* 0x000e64000800007f */
[----:B-1----:R-:W-:Y:S05]  /*c840*/  @!P0 BRA `(.L_x_309) ;  /* 0xfffffffc00f08947 */ /* 0x002fea000383ffff */
[----:B------:R-:W-:Y:S05]  /*c850*/  BRA `(.L_x_320) ;  /* 0xfffffffc00207947 */ /* 0x000fea000383ffff */
.L_x_310:
[----:B0-----:R0:W1:Y:S02]  /*c860*/  SYNCS.PHASECHK.TRANS64.TRYWAIT P0, [R6+URZ], R5 ;  /* 0x00000005060075a7 */ /* 0x001064000800017f */
[----:B-1----:R-:W-:Y:S05]  /*c870*/  @!P0 NANOSLEEP.SYNCS 0x989680 ;  /* 0x009896800000895d */ /* 0x002fea0003900000 */
[----:B------:R-:W1:Y:S02]  /*c880*/  @!P0 SYNCS.PHASECHK.TRANS64 P0, [R6+URZ], R5 ;  /* 0x00000005060085a7 */ /* 0x000e64000800007f */
[----:B-1----:R-:W-:Y:S05]  /*c890*/  @!P0 BRA `(.L_x_310) ;  /* 0xfffffffc00f08947 */ /* 0x002fea000383ffff */
[----:B------:R-:W-:Y:S05]  /*c8a0*/  BRA `(.L_x_321) ;  /* 0xfffffffc00287947 */ /* 0x000fea000383ffff */
.L_x_322:
[----:B------:R-:W-:-:S00]  /*c8b0*/  BRA `(.L_x_322) ;  /* 0xfffffffc00fc7947 */ /* 0x000fc0000383ffff */
[----:B------:R-:W-:-:S00]  /*c8c0*/  NOP ;  /* 0x0000000000007918 */ /* 0x000fc00000000000 */
        /* <DEDUP_REMOVED lines=11> */
.L_x_323:


//--------------------- .nv.global.init           --------------------------
	.section	.nv.global.init,"aw",@progbits
.nv.global.init:
	.type		$str$22,@object
	.size		$str$22,($str$23 - $str$22)
$str$22:
        /*0000*/ 	.byte	0x6b, 0x5f, 0x74, 0x69, 0x6c, 0x65, 0x5f, 0x63, 0x6f, 0x75, 0x6e, 0x74, 0x20, 0x3e, 0x3d, 0x20
        /*0010*/ 	.byte	0x31, 0x00
	.type		$str$23,@object
	.size		$str$23,(__unnamed_1 - $str$23)
$str$23:
        /*0012*/ 	.byte	0x2f, 0x74, 0x6d, 0x70, 0x2f, 0x63, 0x75, 0x74, 0x6c, 0x61, 0x73, 0x73, 0x5f, 0x73, 0x77, 0x65
        /*0022*/ 	.byte	0x65, 0x70, 0x5f, 0x73, 0x72, 0x63, 0x2f, 0x69, 0x6e, 0x63, 0x6c, 0x75, 0x64, 0x65, 0x2f, 0x63
        /*0032*/ 	.byte	0x75, 0x74, 0x6c, 0x61, 0x73, 0x73, 0x2f, 0x67, 0x65, 0x6d, 0x6d, 0x2f, 0x63, 0x6f, 0x6c, 0x6c
        /*0042*/ 	.byte	0x65, 0x63, 0x74, 0x69, 0x76, 0x65, 0x2f, 0x73, 0x6d, 0x39, 0x30, 0x5f, 0x6d, 0x6d, 0x61, 0x5f
        /*0052*/ 	.byte	0x74, 0x6d, 0x61, 0x5f, 0x67, 0x6d, 0x6d, 0x61, 0x5f, 0x73, 0x73, 0x5f, 0x77, 0x61, 0x72, 0x70
        /*0062*/ 	.byte	0x73, 0x70, 0x65, 0x63, 0x69, 0x61, 0x6c, 0x69, 0x7a, 0x65, 0x64, 0x2e, 0x68, 0x70, 0x70, 0x00
	.type		__unnamed_1,@object
	.size		__unnamed_1,(.L_0 - __unnamed_1)
__unnamed_1:
        /*0072*/ 	.byte	0x76, 0x6f, 0x69, 0x64, 0x20, 0x63, 0x75, 0x74, 0x6c, 0x61, 0x73, 0x73, 0x3a, 0x3a, 0x67, 0x65
        /* <DEDUP_REMOVED lines=181> */
        /*0bd2*/ 	.byte	0x3a, 0x69, 0x64, 0x65, 0x6e, 0x74, 0x69, 0x74, 0x79, 0x5d, 0x00
.L_0:


//--------------------- .nv.shared._ZN7cutlass13device_kernelINS_4gemm6kernel13GemmUniversalIN4cute5tupleIJiiiiEEENS1_10collective13CollectiveMmaINS1_34MainloopSm90TmaGmmaWarpSpecializedILi4ENS5_IJNS4_1CILi2EEESB_NSA_ILi1EEEEEENS1_35KernelTmaWarpSpecializedCooperativeEEENS5_IJNSA_ILi256EEENSA_ILi128EEENSA_ILi64EEEEEENS_10bfloat16_tENS5_IJlSC_lEEESK_SL_NS4_8TiledMMAINS4_8MMA_AtomIJNS4_4SM904GMMA28MMA_64x128x16_F32BF16BF16_SSILNSP_5MajorE0ELSR_0ELNSP_7ScaleInE1ELSS_1EEEEEENS4_6LayoutINS5_IJSB_SC_SC_EEENS5_IJSC_NSA_ILi0EEESX_EEEEENS5_IJNS4_10UnderscoreES10_S10_EEEEENS4_23SM90_TMA_LOAD_MULTICASTENS4_14ComposedLayoutINS4_7SwizzleILi3ELi4ELi3EEENS4_18smem_ptr_flag_bitsILi16EEENSV_INS5_IJNSA_ILi8EEESI_EEENS5_IJSI_SC_EEEEEEEvNS4_8identityES13_S1D_vS1E_EENS_8epilogue10collective6detail29Sm90TmaWarpSpecializedAdapterINS1H_15DefaultEpilogueISK_SL_SL_NS1G_6thread17LinearCombinationISK_Li1EffLNS1L_9ScaleType4KindE0ELNS_15FloatRoundStyleE2ESK_EENS1_15EpilogueDefaultEEEEEvvEEEEvNT_6ParamsE --------------------------
	.section	.nv.shared._ZN7cutlass13device_kernelINS_4gemm6kernel13GemmUniversalIN4cute5tupleIJiiiiEEENS1_10collective13CollectiveMmaINS1_34MainloopSm90TmaGmmaWarpSpecializedILi4ENS5_IJNS4_1CILi2EEESB_NSA_ILi1EEEEEENS1_35KernelTmaWarpSpecializedCooperativeEEENS5_IJNSA_ILi256EEENSA_ILi128EEENSA_ILi64EEEEEENS_10bfloat16_tENS5_IJlSC_lEEESK_SL_NS4_8TiledMMAINS4_8MMA_AtomIJNS4_4SM904GMMA28MMA_64x128x16_F32BF16BF16_SSILNSP_5MajorE0ELSR_0ELNSP_7ScaleInE1ELSS_1EEEEEENS4_6LayoutINS5_IJSB_SC_SC_EEENS5_IJSC_NSA_ILi0EEESX_EEEEENS5_IJNS4_10UnderscoreES10_S10_EEEEENS4_23SM90_TMA_LOAD_MULTICASTENS4_14ComposedLayoutINS4_7SwizzleILi3ELi4ELi3EEENS4_18smem_ptr_flag_bitsILi16EEENSV_INS5_IJNSA_ILi8EEESI_EEENS5_IJSI_SC_EEEEEEEvNS4_8identityES13_S1D_vS1E_EENS_8epilogue10collective6detail29Sm90TmaWarpSpecializedAdapterINS1H_15DefaultEpilogueISK_SL_SL_NS1G_6thread17LinearCombinationISK_Li1EffLNS1L_9ScaleType4KindE0ELNS_15FloatRoundStyleE2ESK_EENS1_15EpilogueDefaultEEEEEvvEEEEvNT_6ParamsE,"aw",@nobits
	.sectionflags	@""
	.align	16
	.zero		1024


//--------------------- .nv.shared.reserved.0     --------------------------
	.section	.nv.shared.reserved.0,"aw",@nobits
	.weak		__nv_reservedSMEM_offset_0_alias
	.size		__nv_reservedSMEM_offset_0_alias, 0, 0
	.other		__nv_reservedSMEM_offset_0_alias,@"STO_CUDA_RESERVED_SHARED STV_DEFAULT"
__nv_reservedSMEM_offset_0_alias:
	.zero		0


//--------------------- .nv.global                --------------------------
	.section	.nv.global,"aw",@nobits
.nv.global:
	.type		_ZN39_INTERNAL_08fe2a57_4_k_cu_00cd91f0_37054cute1_E,@object
	.size		_ZN39_INTERNAL_08fe2a57_4_k_cu_00cd91f0_37054cute1_E,(_ZN39_INTERNAL_08fe2a57_4_k_cu_00cd91f0_37054cuda3std3__45__cpo6cbeginE - _ZN39_INTERNAL_08fe2a57_4_k_cu_00cd91f0_37054cute1_E)
_ZN39_INTERNAL_08fe2a57_4_k_cu_00cd91f0_37054cute1_E:
	.zero		1
	.type		_ZN39_INTERNAL_08fe2a57_4_k_cu_00cd91f0_37054cuda3std3__45__cpo6cbeginE,@object
	.size		_ZN39_INTERNAL_08fe2a57_4_k_cu_00cd91f0_37054cuda3std3__45__cpo6cbeginE,(_ZN39_INTERNAL_08fe2a57_4_k_cu_00cd91f0_37054cuda3std3__48in_placeE - _ZN39_INTERNAL_08fe2a57_4_k_cu_00cd91f0_37054cuda3std3__45__cpo6cbeginE)
_ZN39_INTERNAL_08fe2a57_4_k_cu_00cd91f0_37054cuda3std3__45__cpo6cbeginE:
	.zero		1
	.type		_ZN39_INTERNAL_08fe2a57_4_k_cu_00cd91f0_37054cuda3std3__48in_placeE,@object
	.size		_ZN39_INTERNAL_08fe2a57_4_k_cu_00cd91f0_37054cuda3std3__48in_placeE,(_ZN39_INTERNAL_08fe2a57_4_k_cu_00cd91f0_37054cuda3std6ranges3__45__cpo9iter_moveE - _ZN39_INTERNAL_08fe2a57_4_k_cu_00cd91f0_37054cuda3std3__48in_placeE)
_ZN39_INTERNAL_08fe2a57_4_k_cu_00cd91f0_37054cuda3std3__48in_placeE:
	.zero		1
	.type		_ZN39_INTERNAL_08fe2a57_4_k_cu_00cd91f0_37054cuda3std6ranges3__45__cpo9iter_moveE,@object
	.size		_ZN39_INTERNAL_08fe2a57_4_k_cu_00cd91f0_37054cuda3std6ranges3__45__cpo9iter_moveE,(_ZN39_INTERNAL_08fe2a57_4_k_cu_00cd91f0_37054cuda3std3__45__cpo5beginE - _ZN39_INTERNAL_08fe2a57_4_k_cu_00cd91f0_37054cuda3std6ranges3__45__cpo9iter_moveE)
_ZN39_INTERNAL_08fe2a57_4_k_cu_00cd91f0_37054cuda3std6ranges3__45__cpo9iter_moveE:
	.zero		1
	.type		_ZN39_INTERNAL_08fe2a57_4_k_cu_00cd91f0_37054cuda3std3__45__cpo5beginE,@object
	.size		_ZN39_INTERNAL_08fe2a57_4_k_cu_00cd91f0_37054cuda3std3__45__cpo5beginE,(_ZN39_INTERNAL_08fe2a57_4_k_cu_00cd91f0_37054cuda3std3__441_GLOBAL__N__08fe2a57_4_k_cu_00cd91f0_37056ignoreE - _ZN39_INTERNAL_08fe2a57_4_k_cu_00cd91f0_37054cuda3std3__45__cpo5beginE)
_ZN39_INTERNAL_08fe2a57_4_k_cu_00cd91f0_37054cuda3std3__45__cpo5beginE:
	.zero		1
	.type		_ZN39_INTERNAL_08fe2a57_4_k_cu_00cd91f0_37054cuda3std3__441_GLOBAL__N__08fe2a57_4_k_cu_00cd91f0_37056ignoreE,@object
	.size		_ZN39_INTERNAL_08fe2a57_4_k_cu_00cd91f0_37054cuda3std3__441_GLOBAL__N__08fe2a57_4_k_cu_00cd91f0_37056ignoreE,(_ZN39_INTERNAL_08fe2a57_4_k_cu_00cd91f0_37054cute7productE - _ZN39_INTERNAL_08fe2a57_4_k_cu_00cd91f0_37054cuda3std3__441_GLOBAL__N__08fe2a57_4_k_cu_00cd91f0_37056ignoreE)
_ZN39_INTERNAL_08fe2a57_4_k_cu_00cd91f0_37054cuda3std3__441_GLOBAL__N__08fe2a57_4_k_cu_00cd91f0_37056ignoreE:
	.zero		1
	.type		_ZN39_INTERNAL_08fe2a57_4_k_cu_00cd91f0_37054cute7productE,@object
	.size		_ZN39_INTERNAL_08fe2a57_4_k_cu_00cd91f0_37054cute7productE,(_ZN39_INTERNAL_08fe2a57_4_k_cu_00cd91f0_37054cuda3std3__45__cpo3endE - _ZN39_INTERNAL_08fe2a57_4_k_cu_00cd91f0_37054cute7productE)
_ZN39_INTERNAL_08fe2a57_4_k_cu_00cd91f0_37054cute7productE:
	.zero		1
	.type		_ZN39_INTERNAL_08fe2a57_4_k_cu_00cd91f0_37054cuda3std3__45__cpo3endE,@object
	.size		_ZN39_INTERNAL_08fe2a57_4_k_cu_00cd91f0_37054cuda3std3__45__cpo3endE,(_ZN39_INTERNAL_08fe2a57_4_k_cu_00cd91f0_37054cuda3std3__419piecewise_constructE - _ZN39_INTERNAL_08fe2a57_4_k_cu_00cd91f0_37054cuda3std3__45__cpo3endE)
_ZN39_INTERNAL_08fe2a57_4_k_cu_00cd91f0_37054cuda3std3__45__cpo3endE:
	.zero		1
	.type		_ZN39_INTERNAL_08fe2a57_4_k_cu_00cd91f0_37054cuda3std3__419piecewise_constructE,@object
	.size		_ZN39_INTERNAL_08fe2a57_4_k_cu_00cd91f0_37054cuda3std3__419piecewise_constructE,(_ZN39_INTERNAL_08fe2a57_4_k_cu_00cd91f0_37054cuda3std3__45__cpo4cendE - _ZN39_INTERNAL_08fe2a57_4_k_cu_00cd91f0_37054cuda3std3__419piecewise_constructE)
_ZN39_INTERNAL_08fe2a57_4_k_cu_00cd91f0_37054cuda3std3__419piecewise_constructE:
	.zero		1
	.type		_ZN39_INTERNAL_08fe2a57_4_k_cu_00cd91f0_37054cuda3std3__45__cpo4cendE,@object
	.size		_ZN39_INTERNAL_08fe2a57_4_k_cu_00cd91f0_37054cuda3std3__45__cpo4cendE,(_ZN39_INTERNAL_08fe2a57_4_k_cu_00cd91f0_37054cuda3std6ranges3__45__cpo4swapE - _ZN39_INTERNAL_08fe2a57_4_k_cu_00cd91f0_37054cuda3std3__45__cpo4cendE)
_ZN39_INTERNAL_08fe2a57_4_k_cu_00cd91f0_37054cuda3std3__45__cpo4cendE:
	.zero		1
	.type		_ZN39_INTERNAL_08fe2a57_4_k_cu_00cd91f0_37054cuda3std6ranges3__45__cpo4swapE,@object
	.size		_ZN39_INTERNAL_08fe2a57_4_k_cu_00cd91f0_37054cuda3std6ranges3__45__cpo4swapE,(.L_8 - _ZN39_INTERNAL_08fe2a57_4_k_cu_00cd91f0_37054cuda3std6ranges3__45__cpo4swapE)
_ZN39_INTERNAL_08fe2a57_4_k_cu_00cd91f0_37054cuda3std6ranges3__45__cpo4swapE:
	.zero		1
.L_8:


//--------------------- .nv.constant0._ZN7cutlass13device_kernelINS_4gemm6kernel13GemmUniversalIN4cute5tupleIJiiiiEEENS1_10collective13CollectiveMmaINS1_34MainloopSm90TmaGmmaWarpSpecializedILi4ENS5_IJNS4_1CILi2EEESB_NSA_ILi1EEEEEENS1_35KernelTmaWarpSpecializedCooperativeEEENS5_IJNSA_ILi256EEENSA_ILi128EEENSA_ILi64EEEEEENS_10bfloat16_tENS5_IJlSC_lEEESK_SL_NS4_8TiledMMAINS4_8MMA_AtomIJNS4_4SM904GMMA28MMA_64x128x16_F32BF16BF16_SSILNSP_5MajorE0ELSR_0ELNSP_7ScaleInE1ELSS_1EEEEEENS4_6LayoutINS5_IJSB_SC_SC_EEENS5_IJSC_NSA_ILi0EEESX_EEEEENS5_IJNS4_10UnderscoreES10_S10_EEEEENS4_23SM90_TMA_LOAD_MULTICASTENS4_14ComposedLayoutINS4_7SwizzleILi3ELi4ELi3EEENS4_18smem_ptr_flag_bitsILi16EEENSV_INS5_IJNSA_ILi8EEESI_EEENS5_IJSI_SC_EEEEEEEvNS4_8identityES13_S1D_vS1E_EENS_8epilogue10collective6detail29Sm90TmaWarpSpecializedAdapterINS1H_15DefaultEpilogueISK_SL_SL_NS1G_6thread17LinearCombinationISK_Li1EffLNS1L_9ScaleType4KindE0ELNS_15FloatRoundStyleE2ESK_EENS1_15EpilogueDefaultEEEEEvvEEEEvNT_6ParamsE --------------------------
	.section	.nv.constant0._ZN7cutlass13device_kernelINS_4gemm6kernel13GemmUniversalIN4cute5tupleIJiiiiEEENS1_10collective13CollectiveMmaINS1_34MainloopSm90TmaGmmaWarpSpecializedILi4ENS5_IJNS4_1CILi2EEESB_NSA_ILi1EEEEEENS1_35KernelTmaWarpSpecializedCooperativeEEENS5_IJNSA_ILi256EEENSA_ILi128EEENSA_ILi64EEEEEENS_10bfloat16_tENS5_IJlSC_lEEESK_SL_NS4_8TiledMMAINS4_8MMA_AtomIJNS4_4SM904GMMA28MMA_64x128x16_F32BF16BF16_SSILNSP_5MajorE0ELSR_0ELNSP_7ScaleInE1ELSS_1EEEEEENS4_6LayoutINS5_IJSB_SC_SC_EEENS5_IJSC_NSA_ILi0EEESX_EEEEENS5_IJNS4_10UnderscoreES10_S10_EEEEENS4_23SM90_TMA_LOAD_MULTICASTENS4_14ComposedLayoutINS4_7SwizzleILi3ELi4ELi3EEENS4_18smem_ptr_flag_bitsILi16EEENSV_INS5_IJNSA_ILi8EEESI_EEENS5_IJSI_SC_EEEEEEEvNS4_8identityES13_S1D_vS1E_EENS_8epilogue10collective6detail29Sm90TmaWarpSpecializedAdapterINS1H_15DefaultEpilogueISK_SL_SL_NS1G_6thread17LinearCombinationISK_Li1EffLNS1L_9ScaleType4KindE0ELNS_15FloatRoundStyleE2ESK_EENS1_15EpilogueDefaultEEEEEvvEEEEvNT_6ParamsE,"a",@progbits
	.sectionflags	@""
	.align	4
.nv.constant0._ZN7cutlass13device_kernelINS_4gemm6kernel13GemmUniversalIN4cute5tupleIJiiiiEEENS1_10collective13CollectiveMmaINS1_34MainloopSm90TmaGmmaWarpSpecializedILi4ENS5_IJNS4_1CILi2EEESB_NSA_ILi1EEEEEENS1_35KernelTmaWarpSpecializedCooperativeEEENS5_IJNSA_ILi256EEENSA_ILi128EEENSA_ILi64EEEEEENS_10bfloat16_tENS5_IJlSC_lEEESK_SL_NS4_8TiledMMAINS4_8MMA_AtomIJNS4_4SM904GMMA28MMA_64x128x16_F32BF16BF16_SSILNSP_5MajorE0ELSR_0ELNSP_7ScaleInE1ELSS_1EEEEEENS4_6LayoutINS5_IJSB_SC_SC_EEENS5_IJSC_NSA_ILi0EEESX_EEEEENS5_IJNS4_10UnderscoreES10_S10_EEEEENS4_23SM90_TMA_LOAD_MULTICASTENS4_14ComposedLayoutINS4_7SwizzleILi3ELi4ELi3EEENS4_18smem_ptr_flag_bitsILi16EEENSV_INS5_IJNSA_ILi8EEESI_EEENS5_IJSI_SC_EEEEEEEvNS4_8identityES13_S1D_vS1E_EENS_8epilogue10collective6detail29Sm90TmaWarpSpecializedAdapterINS1H_15DefaultEpilogueISK_SL_SL_NS1G_6thread17LinearCombinationISK_Li1EffLNS1L_9ScaleType4KindE0ELNS_15FloatRoundStyleE2ESK_EENS1_15EpilogueDefaultEEEEEvvEEEEvNT_6ParamsE:
	.zero		1664


//--------------------- SYMBOLS --------------------------

	.type		.nv.reservedSmem.offset0,@object
	.size		.nv.reservedSmem.offset0,0x4
	.type		__assertfail,@function
